// auto-generated by cutlass_sweep.gemm — config: {"arch": "sm_100", "cluster_m": 1, "cluster_n": 8, "dtype": "bf16", "dtype_b": "bf16", "layout": "nt", "stages": 0, "tile_k": 32, "tile_m": 128, "tile_n": 64}
#include "cutlass/cutlass.h"
#include "cutlass/gemm/collective/collective_builder.hpp"
#include "cutlass/gemm/device/gemm_universal_adapter.h"
#include "cutlass/gemm/kernel/gemm_universal.hpp"
#include "cutlass/epilogue/collective/collective_builder.hpp"

using ElemA = cutlass::bfloat16_t;
using ElemB = cutlass::bfloat16_t;
using ElemCD = cutlass::bfloat16_t;
using Acc  = float;
using TileShape    = cute::Shape<cute::_128, cute::_64, cute::_32>;
using ClusterShape = cute::Shape<cute::_1, cute::_8, cute::_1>;

using CollectiveEpilogue = typename cutlass::epilogue::collective::CollectiveBuilder<
    cutlass::arch::Sm100, cutlass::arch::OpClassTensorOp,
    TileShape, ClusterShape,
    cutlass::epilogue::collective::EpilogueTileAuto,
    Acc, Acc,
    ElemCD, cutlass::layout::RowMajor, 128 / cutlass::sizeof_bits<ElemCD>::value,
    ElemCD, cutlass::layout::RowMajor, 128 / cutlass::sizeof_bits<ElemCD>::value,
    cutlass::epilogue::collective::EpilogueScheduleAuto
  >::CollectiveOp;

using CollectiveMainloop = typename cutlass::gemm::collective::CollectiveBuilder<
    cutlass::arch::Sm100, cutlass::arch::OpClassTensorOp,
    ElemA, cutlass::layout::RowMajor, 128 / cutlass::sizeof_bits<ElemA>::value,
    ElemB, cutlass::layout::ColumnMajor, 128 / cutlass::sizeof_bits<ElemB>::value,
    Acc,
    TileShape, ClusterShape,
    cutlass::gemm::collective::StageCountAutoCarveout<static_cast<int>(sizeof(typename CollectiveEpilogue::SharedStorage))>,
    cutlass::gemm::collective::KernelScheduleAuto
  >::CollectiveOp;

using GemmKernel = cutlass::gemm::kernel::GemmUniversal<
    cute::Shape<int,int,int,int>,
    CollectiveMainloop,
    CollectiveEpilogue
>;
using Gemm = cutlass::gemm::device::GemmUniversalAdapter<GemmKernel>;

// Force the device kernel symbol into the cubin without needing a host main.
auto* _anchor = &cutlass::device_kernel<GemmKernel>;


// ===== COMPILED SASS (sm_100a) =====

	.target	sm_100a

	.elftype	@"ET_EXEC"


//--------------------- .note.nv.tkinfo           --------------------------
	.section	.note.nv.tkinfo,"",@"SHT_NOTE"
	.sectionflags	@"SHF_NOTE_NV_TKINFO"
	.tkinfo
        /*0018*/ 	.word	0x00000002
        /*0030*/ 	.string	""
        /*0030*/ 	.string	"ptxas"
        /*0030*/ 	.string	"Cuda compilation tools, release 13.0, V13.0.88"
        /*0030*/ 	.string	"Build cuda_13.0.r13.0/compiler.36424714_0"
        /*0030*/ 	.string	"-arch sm_100a -m 64 "



//--------------------- .note.nv.cuinfo           --------------------------
	.section	.note.nv.cuinfo,"",@"SHT_NOTE"
	.sectionflags	@"SHF_NOTE_NV_CUINFO"
        /*0018*/ 	.short	0x0002
        /*001a*/ 	.short	0x0064
        /*001c*/ 	.short	0x0082
	.zero		2


//--------------------- .nv.info                  --------------------------
	.section	.nv.info,"",@"SHT_CUDA_INFO"
	.align	4


	//----- nvinfo : EIATTR_REGCOUNT
	.align		4
        /*0000*/ 	.byte	0x04, 0x2f
        /*0002*/ 	.short	(.L_19 - .L_18)
	.align		4
.L_18:
        /*0004*/ 	.word	index@(_ZN7cutlass13device_kernelINS_4gemm6kernel13GemmUniversalIN4cute5tupleIJiiiiEEENS1_10collective13CollectiveMmaINS1_35MainloopSm100TmaUmmaWarpSpecializedILi16ELi2ELi4ENS5_IJNS4_1CILi1EEENSA_ILi8EEESB_EEEEENS5_IJNSA_ILi128EEENSA_ILi64EEENSA_ILi32EEEEEENS_10bfloat16_tENS5_IJlSB_lEEESJ_SK_NS4_8TiledMMAINS4_8MMA_AtomIJNS4_20SM100_MMA_F16BF16_SSISJ_SJ_fLi128ELi64ELNS4_4UMMA5MajorE0ELSP_0ELNSO_7ScaleInE0ELSQ_0EEEEEENS4_6LayoutINS5_IJSB_SB_SB_EEENS5_IJNSA_ILi0EEESV_SV_EEEEENS5_IJNS4_10UnderscoreESY_SY_EEEEENS4_23SM90_TMA_LOAD_MULTICASTENS4_14ComposedLayoutINS4_7SwizzleILi2ELi4ELi3EEENS4_18smem_ptr_flag_bitsILi16EEENST_INS5_IJSC_SH_EEENS5_IJSH_SB_EEEEEEEvNS4_8identityENS4_13SM90_TMA_LOADES1A_vS1B_EENS_8epilogue10collective18CollectiveEpilogueINS1E_23Sm100TmaWarpSpecializedILi3ELi2ELi32ELb1ELb0EEEJSI_NS5_IJNST_ISF_SB_EENST_ISH_SB_EEEEESJ_SK_SJ_SK_NS1E_6fusion15FusionCallbacksIS1I_NS1M_17LinearCombinationISJ_fSJ_fLNS_15FloatRoundStyleE2EEESI_S1L_JEEENS4_5SM1004TMEM4LOAD26SM100_TMEM_LOAD_32dp32b32xES1C_S1A_NS4_39AutoVectorizingCopyWithAssumedAlignmentILi128EEENS4_14SM90_TMA_STOREES1A_S1X_S1X_EEEvvEEEEvNT_6ParamsE)
        /*0008*/ 	.word	0x00000077


	//----- nvinfo : EIATTR_FRAME_SIZE
	.align		4
.L_19:
        /*000c*/ 	.byte	0x04, 0x11
        /*000e*/ 	.short	(.L_21 - .L_20)
	.align		4
.L_20:
        /*0010*/ 	.word	index@($__internal_2_$__cuda_sm10x_tcgen05_guardrail_trap_unallocated_columns_being_dealloced)
        /*0014*/ 	.word	0x00000000


	//----- nvinfo : EIATTR_FRAME_SIZE
	.align		4
.L_21:
        /*0018*/ 	.byte	0x04, 0x11
        /*001a*/ 	.short	(.L_23 - .L_22)
	.align		4
.L_22:
        /*001c*/ 	.word	index@($__internal_1_$__cuda_sm10x_tcgen05_guardrail_trap_phase_invalid_during_alloc)
        /*0020*/ 	.word	0x00000000


	//----- nvinfo : EIATTR_FRAME_SIZE
	.align		4
.L_23:
        /*0024*/ 	.byte	0x04, 0x11
        /*0026*/ 	.short	(.L_25 - .L_24)
	.align		4
.L_24:
        /*0028*/ 	.word	index@($__internal_0_$__cuda_sm10x_tcgen05_guardrail_trap_col_being_dealloced_not_returned_by_alloc)
        /*002c*/ 	.word	0x00000000


	//----- nvinfo : EIATTR_FRAME_SIZE
	.align		4
.L_25:
        /*0030*/ 	.byte	0x04, 0x11
        /*0032*/ 	.short	(.L_27 - .L_26)
	.align		4
.L_26:
        /*0034*/ 	.word	index@(_ZN7cutlass13device_kernelINS_4gemm6kernel13GemmUniversalIN4cute5tupleIJiiiiEEENS1_10collective13CollectiveMmaINS1_35MainloopSm100TmaUmmaWarpSpecializedILi16ELi2ELi4ENS5_IJNS4_1CILi1EEENSA_ILi8EEESB_EEEEENS5_IJNSA_ILi128EEENSA_ILi64EEENSA_ILi32EEEEEENS_10bfloat16_tENS5_IJlSB_lEEESJ_SK_NS4_8TiledMMAINS4_8MMA_AtomIJNS4_20SM100_MMA_F16BF16_SSISJ_SJ_fLi128ELi64ELNS4_4UMMA5MajorE0ELSP_0ELNSO_7ScaleInE0ELSQ_0EEEEEENS4_6LayoutINS5_IJSB_SB_SB_EEENS5_IJNSA_ILi0EEESV_SV_EEEEENS5_IJNS4_10UnderscoreESY_SY_EEEEENS4_23SM90_TMA_LOAD_MULTICASTENS4_14ComposedLayoutINS4_7SwizzleILi2ELi4ELi3EEENS4_18smem_ptr_flag_bitsILi16EEENST_INS5_IJSC_SH_EEENS5_IJSH_SB_EEEEEEEvNS4_8identityENS4_13SM90_TMA_LOADES1A_vS1B_EENS_8epilogue10collective18CollectiveEpilogueINS1E_23Sm100TmaWarpSpecializedILi3ELi2ELi32ELb1ELb0EEEJSI_NS5_IJNST_ISF_SB_EENST_ISH_SB_EEEEESJ_SK_SJ_SK_NS1E_6fusion15FusionCallbacksIS1I_NS1M_17LinearCombinationISJ_fSJ_fLNS_15FloatRoundStyleE2EEESI_S1L_JEEENS4_5SM1004TMEM4LOAD26SM100_TMEM_LOAD_32dp32b32xES1C_S1A_NS4_39AutoVectorizingCopyWithAssumedAlignmentILi128EEENS4_14SM90_TMA_STOREES1A_S1X_S1X_EEEvvEEEEvNT_6ParamsE)
        /*0038*/ 	.word	0x00000000


	//----- nvinfo : EIATTR_MIN_STACK_SIZE
	.align		4
.L_27:
        /*003c*/ 	.byte	0x04, 0x12
        /*003e*/ 	.short	(.L_29 - .L_28)
	.align		4
.L_28:
        /*0040*/ 	.word	index@(_ZN7cutlass13device_kernelINS_4gemm6kernel13GemmUniversalIN4cute5tupleIJiiiiEEENS1_10collective13CollectiveMmaINS1_35MainloopSm100TmaUmmaWarpSpecializedILi16ELi2ELi4ENS5_IJNS4_1CILi1EEENSA_ILi8EEESB_EEEEENS5_IJNSA_ILi128EEENSA_ILi64EEENSA_ILi32EEEEEENS_10bfloat16_tENS5_IJlSB_lEEESJ_SK_NS4_8TiledMMAINS4_8MMA_AtomIJNS4_20SM100_MMA_F16BF16_SSISJ_SJ_fLi128ELi64ELNS4_4UMMA5MajorE0ELSP_0ELNSO_7ScaleInE0ELSQ_0EEEEEENS4_6LayoutINS5_IJSB_SB_SB_EEENS5_IJNSA_ILi0EEESV_SV_EEEEENS5_IJNS4_10UnderscoreESY_SY_EEEEENS4_23SM90_TMA_LOAD_MULTICASTENS4_14ComposedLayoutINS4_7SwizzleILi2ELi4ELi3EEENS4_18smem_ptr_flag_bitsILi16EEENST_INS5_IJSC_SH_EEENS5_IJSH_SB_EEEEEEEvNS4_8identityENS4_13SM90_TMA_LOADES1A_vS1B_EENS_8epilogue10collective18CollectiveEpilogueINS1E_23Sm100TmaWarpSpecializedILi3ELi2ELi32ELb1ELb0EEEJSI_NS5_IJNST_ISF_SB_EENST_ISH_SB_EEEEESJ_SK_SJ_SK_NS1E_6fusion15FusionCallbacksIS1I_NS1M_17LinearCombinationISJ_fSJ_fLNS_15FloatRoundStyleE2EEESI_S1L_JEEENS4_5SM1004TMEM4LOAD26SM100_TMEM_LOAD_32dp32b32xES1C_S1A_NS4_39AutoVectorizingCopyWithAssumedAlignmentILi128EEENS4_14SM90_TMA_STOREES1A_S1X_S1X_EEEvvEEEEvNT_6ParamsE)
        /*0044*/ 	.word	0x00000000
.L_29:


//--------------------- .nv.compat                --------------------------
	.section	.nv.compat,"",@"SHT_CUDA_COMPAT_INFO"
	.align	4
        /*0000*/ 	.byte	0x02, 0x09, 0x01, 0x00, 0x02, 0x02, 0x02, 0x00, 0x02, 0x05, 0x05, 0x00, 0x03, 0x07, 0x01, 0x01
        /*0010*/ 	.byte	0x02, 0x03, 0x01, 0x00, 0x02, 0x06, 0x01, 0x00, 0x04, 0x0b, 0x08, 0x00, 0x09, 0x00, 0x00, 0x00
        /*0020*/ 	.byte	0x00, 0x00, 0x00, 0x00


//--------------------- .nv.info._ZN7cutlass13device_kernelINS_4gemm6kernel13GemmUniversalIN4cute5tupleIJiiiiEEENS1_10collective13CollectiveMmaINS1_35MainloopSm100TmaUmmaWarpSpecializedILi16ELi2ELi4ENS5_IJNS4_1CILi1EEENSA_ILi8EEESB_EEEEENS5_IJNSA_ILi128EEENSA_ILi64EEENSA_ILi32EEEEEENS_10bfloat16_tENS5_IJlSB_lEEESJ_SK_NS4_8TiledMMAINS4_8MMA_AtomIJNS4_20SM100_MMA_F16BF16_SSISJ_SJ_fLi128ELi64ELNS4_4UMMA5MajorE0ELSP_0ELNSO_7ScaleInE0ELSQ_0EEEEEENS4_6LayoutINS5_IJSB_SB_SB_EEENS5_IJNSA_ILi0EEESV_SV_EEEEENS5_IJNS4_10UnderscoreESY_SY_EEEEENS4_23SM90_TMA_LOAD_MULTICASTENS4_14ComposedLayoutINS4_7SwizzleILi2ELi4ELi3EEENS4_18smem_ptr_flag_bitsILi16EEENST_INS5_IJSC_SH_EEENS5_IJSH_SB_EEEEEEEvNS4_8identityENS4_13SM90_TMA_LOADES1A_vS1B_EENS_8epilogue10collective18CollectiveEpilogueINS1E_23Sm100TmaWarpSpecializedILi3ELi2ELi32ELb1ELb0EEEJSI_NS5_IJNST_ISF_SB_EENST_ISH_SB_EEEEESJ_SK_SJ_SK_NS1E_6fusion15FusionCallbacksIS1I_NS1M_17LinearCombinationISJ_fSJ_fLNS_15FloatRoundStyleE2EEESI_S1L_JEEENS4_5SM1004TMEM4LOAD26SM100_TMEM_LOAD_32dp32b32xES1C_S1A_NS4_39AutoVectorizingCopyWithAssumedAlignmentILi128EEENS4_14SM90_TMA_STOREES1A_S1X_S1X_EEEvvEEEEvNT_6ParamsE --------------------------
	.section	.nv.info._ZN7cutlass13device_kernelINS_4gemm6kernel13GemmUniversalIN4cute5tupleIJiiiiEEENS1_10collective13CollectiveMmaINS1_35MainloopSm100TmaUmmaWarpSpecializedILi16ELi2ELi4ENS5_IJNS4_1CILi1EEENSA_ILi8EEESB_EEEEENS5_IJNSA_ILi128EEENSA_ILi64EEENSA_ILi32EEEEEENS_10bfloat16_tENS5_IJlSB_lEEESJ_SK_NS4_8TiledMMAINS4_8MMA_AtomIJNS4_20SM100_MMA_F16BF16_SSISJ_SJ_fLi128ELi64ELNS4_4UMMA5MajorE0ELSP_0ELNSO_7ScaleInE0ELSQ_0EEEEEENS4_6LayoutINS5_IJSB_SB_SB_EEENS5_IJNSA_ILi0EEESV_SV_EEEEENS5_IJNS4_10UnderscoreESY_SY_EEEEENS4_23SM90_TMA_LOAD_MULTICASTENS4_14ComposedLayoutINS4_7SwizzleILi2ELi4ELi3EEENS4_18smem_ptr_flag_bitsILi16EEENST_INS5_IJSC_SH_EEENS5_IJSH_SB_EEEEEEEvNS4_8identityENS4_13SM90_TMA_LOADES1A_vS1B_EENS_8epilogue10collective18CollectiveEpilogueINS1E_23Sm100TmaWarpSpecializedILi3ELi2ELi32ELb1ELb0EEEJSI_NS5_IJNST_ISF_SB_EENST_ISH_SB_EEEEESJ_SK_SJ_SK_NS1E_6fusion15FusionCallbacksIS1I_NS1M_17LinearCombinationISJ_fSJ_fLNS_15FloatRoundStyleE2EEESI_S1L_JEEENS4_5SM1004TMEM4LOAD26SM100_TMEM_LOAD_32dp32b32xES1C_S1A_NS4_39AutoVectorizingCopyWithAssumedAlignmentILi128EEENS4_14SM90_TMA_STOREES1A_S1X_S1X_EEEvvEEEEvNT_6ParamsE,"",@"SHT_CUDA_INFO"
	.sectionflags	@""
	.align	4


	//----- nvinfo : EIATTR_CUDA_API_VERSION
	.align		4
        /*0000*/ 	.byte	0x04, 0x37
        /*0002*/ 	.short	(.L_31 - .L_30)
.L_30:
        /*0004*/ 	.word	0x00000082


	//----- nvinfo : EIATTR_KPARAM_INFO
	.align		4
.L_31:
        /*0008*/ 	.byte	0x04, 0x17
        /*000a*/ 	.short	(.L_33 - .L_32)
.L_32:
        /*000c*/ 	.word	0x00000000
        /*0010*/ 	.short	0x0000
        /*0012*/ 	.short	0x0000
        /*0014*/ 	.byte	0x00, 0xf0, 0x01, 0x20


	//----- nvinfo : EIATTR_AT_ENTRY_FRAGMENTS
	.align		4
.L_33:
        /*0018*/ 	.byte	0x04, 0x4f
        /*001a*/ 	.short	(.L_35 - .L_34)


	//   ....[0]....
.L_34:
        /*001c*/ 	.word	0x00000006


	//----- nvinfo : EIATTR_RESERVED_SMEM_USED
	.align		4
.L_35:
        /*0020*/ 	.byte	0x01, 0x41
	.zero		2


	//----- nvinfo : EIATTR_SPARSE_MMA_MASK
	.align		4
        /*0024*/ 	.byte	0x03, 0x50
        /*0026*/ 	.short	0x0000


	//----- nvinfo : EIATTR_TCGEN05_1CTA_USED
	.align		4
        /*0028*/ 	.byte	0x01, 0x51
	.zero		2


	//----- nvinfo : EIATTR_MAXREG_COUNT
	.align		4
        /*002c*/ 	.byte	0x03, 0x1b
        /*002e*/ 	.short	0x00ff


	//----- nvinfo : EIATTR_NUM_BARRIERS
	.align		4
        /*0030*/ 	.byte	0x02, 0x4c
        /*0032*/ 	.byte	0x07
	.zero		1


	//----- nvinfo : EIATTR_EXTERNS
	.align		4
        /*0034*/ 	.byte	0x04, 0x0f
        /*0036*/ 	.short	(.L_37 - .L_36)


	//   ....[0]....
	.align		4
.L_36:
        /*0038*/ 	.word	index@(__assertfail)


	//----- nvinfo : EIATTR_MERCURY_ISA_VERSION
	.align		4
.L_37:
        /*003c*/ 	.byte	0x03, 0x5f
        /*003e*/ 	.short	0x0101


	//----- nvinfo : EIATTR_INT_WARP_WIDE_INSTR_OFFSETS
	.align		4
        /*0040*/ 	.byte	0x04, 0x31
        /*0042*/ 	.short	(.L_39 - .L_38)


	//   ....[0]....
.L_38:
        /*0044*/ 	.word	0x000045a0


	//   ....[1]....
        /*0048*/ 	.word	0x000045c0


	//   ....[2]....
        /*004c*/ 	.word	0x000045f0


	//   ....[3]....
        /*0050*/ 	.word	0x000051d0


	//   ....[4]....
        /*0054*/ 	.word	0x00005250


	//   ....[5]....
        /*0058*/ 	.word	0x00005360


	//   ....[6]....
        /*005c*/ 	.word	0x00005470


	//----- nvinfo : EIATTR_COOP_GROUP_MASK_REGIDS
	.align		4
.L_39:
        /*0060*/ 	.byte	0x04, 0x29
        /*0062*/ 	.short	(.L_41 - .L_40)


	//   ....[0]....
.L_40:
        /*0064*/ 	.word	0xffffffff


	//   ....[1]....
        /*0068*/ 	.word	0xffffffff


	//   ....[2]....
        /*006c*/ 	.word	0xffffffff


	//   ....[3]....
        /*0070*/ 	.word	0xffffffff


	//   ....[4]....
        /*0074*/ 	.word	0xffffffff


	//   ....[5]....
        /*0078*/ 	.word	0xffffffff


	//   ....[6]....
        /*007c*/ 	.word	0xffffffff


	//   ....[7]....
        /*0080*/ 	.word	0xffffffff


	//   ....[8]....
        /*0084*/ 	.word	0xffffffff


	//   ....[9]....
        /*0088*/ 	.word	0xffffffff


	//   ....[10]....
        /*008c*/ 	.word	0xffffffff


	//   ....[11]....
        /*0090*/ 	.word	0xffffffff


	//   ....[12]....
        /*0094*/ 	.word	0xffffffff


	//   ....[13]....
        /*0098*/ 	.word	0xffffffff


	//----- nvinfo : EIATTR_COOP_GROUP_INSTR_OFFSETS
	.align		4
.L_41:
        /*009c*/ 	.byte	0x04, 0x28
        /*009e*/ 	.short	(.L_43 - .L_42)


	//   ....[0]....
.L_42:
        /*00a0*/ 	.word	0x00000080


	//   ....[1]....
        /*00a4*/ 	.word	0x000004f0


	//   ....[2]....
        /*00a8*/ 	.word	0x00000850


	//   ....[3]....
        /*00ac*/ 	.word	0x000009d0


	//   ....[4]....
        /*00b0*/ 	.word	0x00000ad0


	//   ....[5]....
        /*00b4*/ 	.word	0x00000c40


	//   ....[6]....
        /*00b8*/ 	.word	0x00000de0


	//   ....[7]....
        /*00bc*/ 	.word	0x00000f90


	//   ....[8]....
        /*00c0*/ 	.word	0x00002320


	//   ....[9]....
        /*00c4*/ 	.word	0x000038d0


	//   ....[10]....
        /*00c8*/ 	.word	0x00003ae0


	//   ....[11]....
        /*00cc*/ 	.word	0x00003b10


	//   ....[12]....
        /*00d0*/ 	.word	0x00004480


	//   ....[13]....
        /*00d4*/ 	.word	0x000046b0


	//----- nvinfo : EIATTR_VRC_CTA_INIT_COUNT
	.align		4
.L_43:
        /*00d8*/ 	.byte	0x02, 0x4a
        /*00da*/ 	.byte	0x80
	.zero		1


	//----- nvinfo : EIATTR_SYSCALL_OFFSETS
	.align		4
        /*00dc*/ 	.byte	0x04, 0x46
        /*00de*/ 	.short	(.L_45 - .L_44)


	//   ....[0]....
.L_44:
        /*00e0*/ 	.word	0x00006160


	//   ....[1]....
        /*00e4*/ 	.word	0x00006250


	//   ....[2]....
        /*00e8*/ 	.word	0x00006af0


	//   ....[3]....
        /*00ec*/ 	.word	0x000077c0


	//----- nvinfo : EIATTR_MBARRIER_INSTR_OFFSETS
	.align		4
.L_45:
        /*00f0*/ 	.byte	0x04, 0x39
        /*00f2*/ 	.short	(.L_47 - .L_46)


	//   ....[0]....
.L_46:
        /*00f4*/ 	.word	0x00000630
        /*00f8*/ 	.word	0x000000ff
        /*00fc*/ 	.word	0x00000000
        /*0100*/ 	.short	0x0100
        /*0102*/ 	.byte	0x04
	.zero		1


	//   ....[1]....
        /*0104*/ 	.word	0x00000640
        /*0108*/ 	.word	0x000000ff
        /*010c*/ 	.word	0x00000080
        /*0110*/ 	.short	0x0100
        /*0112*/ 	.byte	0x04
	.zero		1


	//   ....[2]....
        /*0114*/ 	.word	0x00000650
        /*0118*/ 	.word	0x000000ff
        /*011c*/ 	.word	0x00000008
        /*0120*/ 	.short	0x0100
        /*0122*/ 	.byte	0x04
	.zero		1


	//   ....[3]....
        /*0124*/ 	.word	0x00000660
        /*0128*/ 	.word	0x000000ff
        /*012c*/ 	.word	0x00000088
        /*0130*/ 	.short	0x0100
        /*0132*/ 	.byte	0x04
	.zero		1


	//   ....[4]....
        /*0134*/ 	.word	0x00000670
        /*0138*/ 	.word	0x000000ff
        /*013c*/ 	.word	0x00000010
        /*0140*/ 	.short	0x0100
        /*0142*/ 	.byte	0x04
	.zero		1


	//   ....[5]....
        /*0144*/ 	.word	0x00000680
        /*0148*/ 	.word	0x000000ff
        /*014c*/ 	.word	0x00000090
        /*0150*/ 	.short	0x0100
        /*0152*/ 	.byte	0x04
	.zero		1


	//   ....[6]....
        /*0154*/ 	.word	0x00000690
        /*0158*/ 	.word	0x000000ff
        /*015c*/ 	.word	0x00000018
        /*0160*/ 	.short	0x0100
        /*0162*/ 	.byte	0x04
	.zero		1


	//   ....[7]....
        /*0164*/ 	.word	0x000006a0
        /*0168*/ 	.word	0x000000ff
        /*016c*/ 	.word	0x00000098
        /*0170*/ 	.short	0x0100
        /*0172*/ 	.byte	0x04
	.zero		1


	//   ....[8]....
        /*0174*/ 	.word	0x000006b0
        /*0178*/ 	.word	0x000000ff
        /*017c*/ 	.word	0x00000020
        /*0180*/ 	.short	0x0100
        /*0182*/ 	.byte	0x04
	.zero		1


	//   ....[9]....
        /*0184*/ 	.word	0x000006c0
        /*0188*/ 	.word	0x000000ff
        /*018c*/ 	.word	0x000000a0
        /*0190*/ 	.short	0x0100
        /*0192*/ 	.byte	0x04
	.zero		1


	//   ....[10]....
        /*0194*/ 	.word	0x000006d0
        /*0198*/ 	.word	0x000000ff
        /*019c*/ 	.word	0x00000028
        /*01a0*/ 	.short	0x0100
        /*01a2*/ 	.byte	0x04
	.zero		1


	//   ....[11]....
        /*01a4*/ 	.word	0x000006e0
        /*01a8*/ 	.word	0x000000ff
        /*01ac*/ 	.word	0x000000a8
        /*01b0*/ 	.short	0x0100
        /*01b2*/ 	.byte	0x04
	.zero		1


	//   ....[12]....
        /*01b4*/ 	.word	0x000006f0
        /*01b8*/ 	.word	0x000000ff
        /*01bc*/ 	.word	0x00000030
        /*01c0*/ 	.short	0x0100
        /*01c2*/ 	.byte	0x04
	.zero		1


	//   ....[13]....
        /*01c4*/ 	.word	0x00000700
        /*01c8*/ 	.word	0x000000ff
        /*01cc*/ 	.word	0x000000b0
        /*01d0*/ 	.short	0x0100
        /*01d2*/ 	.byte	0x04
	.zero		1


	//   ....[14]....
        /*01d4*/ 	.word	0x00000710
        /*01d8*/ 	.word	0x000000ff
        /*01dc*/ 	.word	0x00000038
        /*01e0*/ 	.short	0x0100
        /*01e2*/ 	.byte	0x04
	.zero		1


	//   ....[15]....
        /*01e4*/ 	.word	0x00000720
        /*01e8*/ 	.word	0x000000ff
        /*01ec*/ 	.word	0x000000b8
        /*01f0*/ 	.short	0x0100
        /*01f2*/ 	.byte	0x04
	.zero		1


	//   ....[16]....
        /*01f4*/ 	.word	0x00000730
        /*01f8*/ 	.word	0x000000ff
        /*01fc*/ 	.word	0x00000040
        /*0200*/ 	.short	0x0100
        /*0202*/ 	.byte	0x04
	.zero		1


	//   ....[17]....
        /*0204*/ 	.word	0x00000740
        /*0208*/ 	.word	0x000000ff
        /*020c*/ 	.word	0x000000c0
        /*0210*/ 	.short	0x0100
        /*0212*/ 	.byte	0x04
	.zero		1


	//   ....[18]....
        /*0214*/ 	.word	0x00000750
        /*0218*/ 	.word	0x000000ff
        /*021c*/ 	.word	0x00000048
        /*0220*/ 	.short	0x0100
        /*0222*/ 	.byte	0x04
	.zero		1


	//   ....[19]....
        /*0224*/ 	.word	0x00000760
        /*0228*/ 	.word	0x000000ff
        /*022c*/ 	.word	0x000000c8
        /*0230*/ 	.short	0x0100
        /*0232*/ 	.byte	0x04
	.zero		1


	//   ....[20]....
        /*0234*/ 	.word	0x00000770
        /*0238*/ 	.word	0x000000ff
        /*023c*/ 	.word	0x00000050
        /*0240*/ 	.short	0x0100
        /*0242*/ 	.byte	0x04
	.zero		1


	//   ....[21]....
        /*0244*/ 	.word	0x00000780
        /*0248*/ 	.word	0x000000ff
        /*024c*/ 	.word	0x000000d0
        /*0250*/ 	.short	0x0100
        /*0252*/ 	.byte	0x04
	.zero		1


	//   ....[22]....
        /*0254*/ 	.word	0x00000790
        /*0258*/ 	.word	0x000000ff
        /*025c*/ 	.word	0x00000058
        /*0260*/ 	.short	0x0100
        /*0262*/ 	.byte	0x04
	.zero		1


	//   ....[23]....
        /*0264*/ 	.word	0x000007a0
        /*0268*/ 	.word	0x000000ff
        /*026c*/ 	.word	0x000000d8
        /*0270*/ 	.short	0x0100
        /*0272*/ 	.byte	0x04
	.zero		1


	//   ....[24]....
        /*0274*/ 	.word	0x000007b0
        /*0278*/ 	.word	0x000000ff
        /*027c*/ 	.word	0x00000060
        /*0280*/ 	.short	0x0100
        /*0282*/ 	.byte	0x04
	.zero		1


	//   ....[25]....
        /*0284*/ 	.word	0x000007c0
        /*0288*/ 	.word	0x000000ff
        /*028c*/ 	.word	0x000000e0
        /*0290*/ 	.short	0x0100
        /*0292*/ 	.byte	0x04
	.zero		1


	//   ....[26]....
        /*0294*/ 	.word	0x000007d0
        /*0298*/ 	.word	0x000000ff
        /*029c*/ 	.word	0x00000068
        /*02a0*/ 	.short	0x0100
        /*02a2*/ 	.byte	0x04
	.zero		1


	//   ....[27]....
        /*02a4*/ 	.word	0x000007e0
        /*02a8*/ 	.word	0x000000ff
        /*02ac*/ 	.word	0x000000e8
        /*02b0*/ 	.short	0x0100
        /*02b2*/ 	.byte	0x04
	.zero		1


	//   ....[28]....
        /*02b4*/ 	.word	0x000007f0
        /*02b8*/ 	.word	0x000000ff
        /*02bc*/ 	.word	0x00000070
        /*02c0*/ 	.short	0x0100
        /*02c2*/ 	.byte	0x04
	.zero		1


	//   ....[29]....
        /*02c4*/ 	.word	0x00000800
        /*02c8*/ 	.word	0x000000ff
        /*02cc*/ 	.word	0x000000f0
        /*02d0*/ 	.short	0x0100
        /*02d2*/ 	.byte	0x04
	.zero		1


	//   ....[30]....
        /*02d4*/ 	.word	0x00000810
        /*02d8*/ 	.word	0x000000ff
        /*02dc*/ 	.word	0x00000078
        /*02e0*/ 	.short	0x0100
        /*02e2*/ 	.byte	0x04
	.zero		1


	//   ....[31]....
        /*02e4*/ 	.word	0x00000820
        /*02e8*/ 	.word	0x000000ff
        /*02ec*/ 	.word	0x000000f8
        /*02f0*/ 	.short	0x0100
        /*02f2*/ 	.byte	0x04
	.zero		1


	//   ....[32]....
        /*02f4*/ 	.word	0x00000960
        /*02f8*/ 	.word	0x000000ff
        /*02fc*/ 	.word	0x00000100
        /*0300*/ 	.short	0x0100
        /*0302*/ 	.byte	0x04
	.zero		1


	//   ....[33]....
        /*0304*/ 	.word	0x00000970
        /*0308*/ 	.word	0x000000ff
        /*030c*/ 	.word	0x00000118
        /*0310*/ 	.short	0x0100
        /*0312*/ 	.byte	0x04
	.zero		1


	//   ....[34]....
        /*0314*/ 	.word	0x00000980
        /*0318*/ 	.word	0x000000ff
        /*031c*/ 	.word	0x00000108
        /*0320*/ 	.short	0x0100
        /*0322*/ 	.byte	0x04
	.zero		1


	//   ....[35]....
        /*0324*/ 	.word	0x00000990
        /*0328*/ 	.word	0x000000ff
        /*032c*/ 	.word	0x00000120
        /*0330*/ 	.short	0x0100
        /*0332*/ 	.byte	0x04
	.zero		1


	//   ....[36]....
        /*0334*/ 	.word	0x000009a0
        /*0338*/ 	.word	0x000000ff
        /*033c*/ 	.word	0x00000110
        /*0340*/ 	.short	0x0100
        /*0342*/ 	.byte	0x04
	.zero		1


	//   ....[37]....
        /*0344*/ 	.word	0x000009b0
        /*0348*/ 	.word	0x000000ff
        /*034c*/ 	.word	0x00000128
        /*0350*/ 	.short	0x0100
        /*0352*/ 	.byte	0x04
	.zero		1


	//   ....[38]....
        /*0354*/ 	.word	0x00000aa0
        /*0358*/ 	.word	0x000000ff
        /*035c*/ 	.word	0x00000130
        /*0360*/ 	.short	0x0100
        /*0362*/ 	.byte	0x06
	.zero		1


	//   ....[39]....
        /*0364*/ 	.word	0x00000ab0
        /*0368*/ 	.word	0x000000ff
        /*036c*/ 	.word	0x00000138
        /*0370*/ 	.short	0x0100
        /*0372*/ 	.byte	0x06
	.zero		1


	//   ....[40]....
        /*0374*/ 	.word	0x00000bf0
        /*0378*/ 	.word	0x000000ff
        /*037c*/ 	.word	0x00000140
        /*0380*/ 	.short	0x0100
        /*0382*/ 	.byte	0x06
	.zero		1


	//   ....[41]....
        /*0384*/ 	.word	0x00000c00
        /*0388*/ 	.word	0x000000ff
        /*038c*/ 	.word	0x00000150
        /*0390*/ 	.short	0x0100
        /*0392*/ 	.byte	0x06
	.zero		1


	//   ....[42]....
        /*0394*/ 	.word	0x00000c10
        /*0398*/ 	.word	0x000000ff
        /*039c*/ 	.word	0x00000148
        /*03a0*/ 	.short	0x0100
        /*03a2*/ 	.byte	0x06
	.zero		1


	//   ....[43]....
        /*03a4*/ 	.word	0x00000c20
        /*03a8*/ 	.word	0x000000ff
        /*03ac*/ 	.word	0x00000158
        /*03b0*/ 	.short	0x0100
        /*03b2*/ 	.byte	0x06
	.zero		1


	//   ....[44]....
        /*03b4*/ 	.word	0x00000d50
        /*03b8*/ 	.word	0x000000ff
        /*03bc*/ 	.word	0x00000160
        /*03c0*/ 	.short	0x0100
        /*03c2*/ 	.byte	0x04
	.zero		1


	//   ....[45]....
        /*03c4*/ 	.word	0x00000d60
        /*03c8*/ 	.word	0x000000ff
        /*03cc*/ 	.word	0x00000180
        /*03d0*/ 	.short	0x0100
        /*03d2*/ 	.byte	0x04
	.zero		1


	//   ....[46]....
        /*03d4*/ 	.word	0x00000d70
        /*03d8*/ 	.word	0x000000ff
        /*03dc*/ 	.word	0x00000168
        /*03e0*/ 	.short	0x0100
        /*03e2*/ 	.byte	0x04
	.zero		1


	//   ....[47]....
        /*03e4*/ 	.word	0x00000d80
        /*03e8*/ 	.word	0x000000ff
        /*03ec*/ 	.word	0x00000188
        /*03f0*/ 	.short	0x0100
        /*03f2*/ 	.byte	0x04
	.zero		1


	//   ....[48]....
        /*03f4*/ 	.word	0x00000d90
        /*03f8*/ 	.word	0x000000ff
        /*03fc*/ 	.word	0x00000170
        /*0400*/ 	.short	0x0100
        /*0402*/ 	.byte	0x04
	.zero		1


	//   ....[49]....
        /*0404*/ 	.word	0x00000da0
        /*0408*/ 	.word	0x000000ff
        /*040c*/ 	.word	0x00000190
        /*0410*/ 	.short	0x0100
        /*0412*/ 	.byte	0x04
	.zero		1


	//   ....[50]....
        /*0414*/ 	.word	0x00000db0
        /*0418*/ 	.word	0x000000ff
        /*041c*/ 	.word	0x00000178
        /*0420*/ 	.short	0x0100
        /*0422*/ 	.byte	0x04
	.zero		1


	//   ....[51]....
        /*0424*/ 	.word	0x00000dc0
        /*0428*/ 	.word	0x000000ff
        /*042c*/ 	.word	0x00000198
        /*0430*/ 	.short	0x0100
        /*0432*/ 	.byte	0x04
	.zero		1


	//   ....[52]....
        /*0434*/ 	.word	0x00000eb0
        /*0438*/ 	.word	0x000000ff
        /*043c*/ 	.word	0x000001a0
        /*0440*/ 	.short	0x0100
        /*0442*/ 	.byte	0x04
	.zero		1


	//   ....[53]....
        /*0444*/ 	.word	0x00000ec0
        /*0448*/ 	.word	0x000000ff
        /*044c*/ 	.word	0x000001b0
        /*0450*/ 	.short	0x0100
        /*0452*/ 	.byte	0x04
	.zero		1


	//   ....[54]....
        /*0454*/ 	.word	0x00000ed0
        /*0458*/ 	.word	0x000000ff
        /*045c*/ 	.word	0x000001a8
        /*0460*/ 	.short	0x0100
        /*0462*/ 	.byte	0x04
	.zero		1


	//   ....[55]....
        /*0464*/ 	.word	0x00000ee0
        /*0468*/ 	.word	0x000000ff
        /*046c*/ 	.word	0x000001b8
        /*0470*/ 	.short	0x0100
        /*0472*/ 	.byte	0x04
	.zero		1


	//   ....[56]....
        /*0474*/ 	.word	0x00001bc0
        /*0478*/ 	.word	0x00000000
        /*047c*/ 	.word	0x000001b0
        /*0480*/ 	.short	0x010a
        /*0482*/ 	.byte	0xff
	.zero		1


	//   ....[57]....
        /*0484*/ 	.word	0x00001be0
        /*0488*/ 	.word	0x00000000
        /*048c*/ 	.word	0x000001a0
        /*0490*/ 	.short	0x0101
        /*0492*/ 	.byte	0xff
	.zero		1


	//   ....[58]....
        /*0494*/ 	.word	0x00001ca0
        /*0498*/ 	.word	0x000000ff
        /*049c*/ 	.word	0x00000080
        /*04a0*/ 	.short	0x010a
        /*04a2*/ 	.byte	0x04
	.zero		1


	//   ....[59]....
        /*04a4*/ 	.word	0x00001d20
        /*04a8*/ 	.word	0x000000ff
        /*04ac*/ 	.word	0x00000080
        /*04b0*/ 	.short	0x010a
        /*04b2*/ 	.byte	0x21
	.zero		1


	//   ....[60]....
        /*04b4*/ 	.word	0x00001ec0
        /*04b8*/ 	.word	0x000000ff
        /*04bc*/ 	.word	0x00000080
        /*04c0*/ 	.short	0x010a
        /*04c2*/ 	.byte	0x07
	.zero		1


	//   ....[61]....
        /*04c4*/ 	.word	0x00001fe0
        /*04c8*/ 	.word	0x000000ff
        /*04cc*/ 	.word	0x00000138
        /*04d0*/ 	.short	0x0101
        /*04d2*/ 	.byte	0x0d
	.zero		1


	//   ....[62]....
        /*04d4*/ 	.word	0x00002000
        /*04d8*/ 	.word	0x000000ff
        /*04dc*/ 	.word	0x00000080
        /*04e0*/ 	.short	0x010a
        /*04e2*/ 	.byte	0x04
	.zero		1


	//   ....[63]....
        /*04e4*/ 	.word	0x00002080
        /*04e8*/ 	.word	0x000000ff
        /*04ec*/ 	.word	0x00000080
        /*04f0*/ 	.short	0x010a
        /*04f2*/ 	.byte	0x11
	.zero		1


	//   ....[64]....
        /*04f4*/ 	.word	0x00002210
        /*04f8*/ 	.word	0x000000ff
        /*04fc*/ 	.word	0x00000080
        /*0500*/ 	.short	0x010a
        /*0502*/ 	.byte	0x06
	.zero		1


	//   ....[65]....
        /*0504*/ 	.word	0x00002350
        /*0508*/ 	.word	0x00000003
        /*050c*/ 	.word	0x00000140
        /*0510*/ 	.short	0x010a
        /*0512*/ 	.byte	0xff
	.zero		1


	//   ....[66]....
        /*0514*/ 	.word	0x000024a0
        /*0518*/ 	.word	0x00000000
        /*051c*/ 	.word	0x00000000
        /*0520*/ 	.short	0x0101
        /*0522*/ 	.byte	0xff
	.zero		1


	//   ....[67]....
        /*0524*/ 	.word	0x00002a60
        /*0528*/ 	.word	0x000000ff
        /*052c*/ 	.word	0x00000000
        /*0530*/ 	.short	0x010a
        /*0532*/ 	.byte	0x04
	.zero		1


	//   ....[68]....
        /*0534*/ 	.word	0x00002af0
        /*0538*/ 	.word	0x000000ff
        /*053c*/ 	.word	0x00000000
        /*0540*/ 	.short	0x010a
        /*0542*/ 	.byte	0x05
	.zero		1


	//   ....[69]....
        /*0544*/ 	.word	0x00002b80
        /*0548*/ 	.word	0x000000ff
        /*054c*/ 	.word	0x00000000
        /*0550*/ 	.short	0x010a
        /*0552*/ 	.byte	0x05
	.zero		1


	//   ....[70]....
        /*0554*/ 	.word	0x00002c10
        /*0558*/ 	.word	0x000000ff
        /*055c*/ 	.word	0x00000000
        /*0560*/ 	.short	0x010a
        /*0562*/ 	.byte	0x05
	.zero		1


	//   ....[71]....
        /*0564*/ 	.word	0x00002ca0
        /*0568*/ 	.word	0x000000ff
        /*056c*/ 	.word	0x00000000
        /*0570*/ 	.short	0x010a
        /*0572*/ 	.byte	0x05
	.zero		1


	//   ....[72]....
        /*0574*/ 	.word	0x00002d30
        /*0578*/ 	.word	0x000000ff
        /*057c*/ 	.word	0x00000000
        /*0580*/ 	.short	0x010a
        /*0582*/ 	.byte	0x05
	.zero		1


	//   ....[73]....
        /*0584*/ 	.word	0x00002dc0
        /*0588*/ 	.word	0x000000ff
        /*058c*/ 	.word	0x00000000
        /*0590*/ 	.short	0x010a
        /*0592*/ 	.byte	0x05
	.zero		1


	//   ....[74]....
        /*0594*/ 	.word	0x00002e50
        /*0598*/ 	.word	0x000000ff
        /*059c*/ 	.word	0x00000000
        /*05a0*/ 	.short	0x010a
        /*05a2*/ 	.byte	0x05
	.zero		1


	//   ....[75]....
        /*05a4*/ 	.word	0x00002ee0
        /*05a8*/ 	.word	0x000000ff
        /*05ac*/ 	.word	0x00000000
        /*05b0*/ 	.short	0x010a
        /*05b2*/ 	.byte	0x05
	.zero		1


	//   ....[76]....
        /*05b4*/ 	.word	0x00002f70
        /*05b8*/ 	.word	0x000000ff
        /*05bc*/ 	.word	0x00000000
        /*05c0*/ 	.short	0x010a
        /*05c2*/ 	.byte	0x05
	.zero		1


	//   ....[77]....
        /*05c4*/ 	.word	0x00003000
        /*05c8*/ 	.word	0x000000ff
        /*05cc*/ 	.word	0x00000000
        /*05d0*/ 	.short	0x010a
        /*05d2*/ 	.byte	0x05
	.zero		1


	//   ....[78]....
        /*05d4*/ 	.word	0x00003090
        /*05d8*/ 	.word	0x000000ff
        /*05dc*/ 	.word	0x00000000
        /*05e0*/ 	.short	0x010a
        /*05e2*/ 	.byte	0x05
	.zero		1


	//   ....[79]....
        /*05e4*/ 	.word	0x00003120
        /*05e8*/ 	.word	0x000000ff
        /*05ec*/ 	.word	0x00000000
        /*05f0*/ 	.short	0x010a
        /*05f2*/ 	.byte	0x05
	.zero		1


	//   ....[80]....
        /*05f4*/ 	.word	0x000031b0
        /*05f8*/ 	.word	0x000000ff
        /*05fc*/ 	.word	0x00000000
        /*0600*/ 	.short	0x010a
        /*0602*/ 	.byte	0x05
	.zero		1


	//   ....[81]....
        /*0604*/ 	.word	0x00003240
        /*0608*/ 	.word	0x000000ff
        /*060c*/ 	.word	0x00000000
        /*0610*/ 	.short	0x010a
        /*0612*/ 	.byte	0x05
	.zero		1


	//   ....[82]....
        /*0614*/ 	.word	0x000032e0
        /*0618*/ 	.word	0x00000000
        /*061c*/ 	.word	0x00000000
        /*0620*/ 	.short	0x010a
        /*0622*/ 	.byte	0xff
	.zero		1


	//   ....[83]....
        /*0624*/ 	.word	0x00003420
        /*0628*/ 	.word	0x00000002
        /*062c*/ 	.word	0x000001a0
        /*0630*/ 	.short	0x010a
        /*0632*/ 	.byte	0xff
	.zero		1


	//   ....[84]....
        /*0634*/ 	.word	0x00003480
        /*0638*/ 	.word	0x00000004
        /*063c*/ 	.word	0x00000000
        /*0640*/ 	.short	0x0101
        /*0642*/ 	.byte	0xff
	.zero		1


	//   ....[85]....
        /*0644*/ 	.word	0x000034a0
        /*0648*/ 	.word	0x000000ff
        /*064c*/ 	.word	0x00000150
        /*0650*/ 	.short	0x010a
        /*0652*/ 	.byte	0x04
	.zero		1


	//   ....[86]....
        /*0654*/ 	.word	0x000035c0
        /*0658*/ 	.word	0x00000002
        /*065c*/ 	.word	0x00000140
        /*0660*/ 	.short	0x010a
        /*0662*/ 	.byte	0xff
	.zero		1


	//   ....[87]....
        /*0664*/ 	.word	0x000036d0
        /*0668*/ 	.word	0x00000002
        /*066c*/ 	.word	0x00000000
        /*0670*/ 	.short	0x0101
        /*0672*/ 	.byte	0xff
	.zero		1


	//   ....[88]....
        /*0674*/ 	.word	0x00003760
        /*0678*/ 	.word	0x000000ff
        /*067c*/ 	.word	0x00000150
        /*0680*/ 	.short	0x0106
        /*0682*/ 	.byte	0x04
	.zero		1


	//   ....[89]....
        /*0684*/ 	.word	0x00003780
        /*0688*/ 	.word	0x000000ff
        /*068c*/ 	.word	0x00000150
        /*0690*/ 	.short	0x010a
        /*0692*/ 	.byte	0x04
	.zero		1


	//   ....[90]....
        /*0694*/ 	.word	0x00003810
        /*0698*/ 	.word	0x000000ff
        /*069c*/ 	.word	0x00000150
        /*06a0*/ 	.short	0x0106
        /*06a2*/ 	.byte	0x07
	.zero		1


	//   ....[91]....
        /*06a4*/ 	.word	0x00003850
        /*06a8*/ 	.word	0x00000000
        /*06ac*/ 	.word	0x00000150
        /*06b0*/ 	.short	0x010a
        /*06b2*/ 	.byte	0xff
	.zero		1


	//   ....[92]....
        /*06b4*/ 	.word	0x00003d70
        /*06b8*/ 	.word	0x00000000
        /*06bc*/ 	.word	0x00000140
        /*06c0*/ 	.short	0x010a
        /*06c2*/ 	.byte	0xff
	.zero		1


	//   ....[93]....
        /*06c4*/ 	.word	0x00003e80
        /*06c8*/ 	.word	0x00000003
        /*06cc*/ 	.word	0x00000000
        /*06d0*/ 	.short	0x0101
        /*06d2*/ 	.byte	0xff
	.zero		1


	//   ....[94]....
        /*06d4*/ 	.word	0x00003e90
        /*06d8*/ 	.word	0x000000ff
        /*06dc*/ 	.word	0x00000000
        /*06e0*/ 	.short	0x010a
        /*06e2*/ 	.byte	0x04
	.zero		1


	//   ....[95]....
        /*06e4*/ 	.word	0x00003eb0
        /*06e8*/ 	.word	0x000000ff
        /*06ec*/ 	.word	0x00000180
        /*06f0*/ 	.short	0x010a
        /*06f2*/ 	.byte	0x16
	.zero		1


	//   ....[96]....
        /*06f4*/ 	.word	0x00003f80
        /*06f8*/ 	.word	0x000000ff
        /*06fc*/ 	.word	0x00000000
        /*0700*/ 	.short	0x010a
        /*0702*/ 	.byte	0x05
	.zero		1


	//   ....[97]....
        /*0704*/ 	.word	0x000040c0
        /*0708*/ 	.word	0x000000ff
        /*070c*/ 	.word	0x00000000
        /*0710*/ 	.short	0x010a
        /*0712*/ 	.byte	0x04
	.zero		1


	//   ....[98]....
        /*0714*/ 	.word	0x000042b0
        /*0718*/ 	.word	0x000000ff
        /*071c*/ 	.word	0x00000000
        /*0720*/ 	.short	0x010a
        /*0722*/ 	.byte	0x04
	.zero		1


	//   ....[99]....
        /*0724*/ 	.word	0x00004340
        /*0728*/ 	.word	0x000000ff
        /*072c*/ 	.word	0x00000000
        /*0730*/ 	.short	0x010a
        /*0732*/ 	.byte	0x05
	.zero		1


	//   ....[100]....
        /*0734*/ 	.word	0x000043d0
        /*0738*/ 	.word	0x000000ff
        /*073c*/ 	.word	0x00000000
        /*0740*/ 	.short	0x010a
        /*0742*/ 	.byte	0x05
	.zero		1


	//   ....[101]....
        /*0744*/ 	.word	0x00004460
        /*0748*/ 	.word	0x000000ff
        /*074c*/ 	.word	0x00000000
        /*0750*/ 	.short	0x010a
        /*0752*/ 	.byte	0x04
	.zero		1


	//   ....[102]....
        /*0754*/ 	.word	0x00004900
        /*0758*/ 	.word	0x0000000c
        /*075c*/ 	.word	0x00000140
        /*0760*/ 	.short	0x010a
        /*0762*/ 	.byte	0xff
	.zero		1


	//   ....[103]....
        /*0764*/ 	.word	0x00004a70
        /*0768*/ 	.word	0x00000000
        /*076c*/ 	.word	0x00000000
        /*0770*/ 	.short	0x0101
        /*0772*/ 	.byte	0xff
	.zero		1


	//   ....[104]....
        /*0774*/ 	.word	0x00004ef0
        /*0778*/ 	.word	0x000000ff
        /*077c*/ 	.word	0x00000138
        /*0780*/ 	.short	0x010a
        /*0782*/ 	.byte	0x18
	.zero		1


	//   ....[105]....
        /*0784*/ 	.word	0x000050b0
        /*0788*/ 	.word	0x000000ff
        /*078c*/ 	.word	0x00000118
        /*0790*/ 	.short	0x010a
        /*0792*/ 	.byte	0x04
	.zero		1


	//   ....[106]....
        /*0794*/ 	.word	0x00005290
        /*0798*/ 	.word	0x000000ff
        /*079c*/ 	.word	0x00000100
        /*07a0*/ 	.short	0x010b
        /*07a2*/ 	.byte	0x04
	.zero		1


	//   ....[107]....
        /*07a4*/ 	.word	0x000052a0
        /*07a8*/ 	.word	0x000000ff
        /*07ac*/ 	.word	0x00000000
        /*07b0*/ 	.short	0x0101
        /*07b2*/ 	.byte	0x14
	.zero		1


	//   ....[108]....
        /*07b4*/ 	.word	0x000052b0
        /*07b8*/ 	.word	0x000000ff
        /*07bc*/ 	.word	0x00000118
        /*07c0*/ 	.short	0x010a
        /*07c2*/ 	.byte	0x05
	.zero		1


	//   ....[109]....
        /*07c4*/ 	.word	0x000054b0
        /*07c8*/ 	.word	0x000000ff
        /*07cc*/ 	.word	0x00000100
        /*07d0*/ 	.short	0x010b
        /*07d2*/ 	.byte	0x05
	.zero		1


	//   ....[110]....
        /*07d4*/ 	.word	0x000054c0
        /*07d8*/ 	.word	0x000000ff
        /*07dc*/ 	.word	0x00000000
        /*07e0*/ 	.short	0x0101
        /*07e2*/ 	.byte	0x04
	.zero		1


	//   ....[111]....
        /*07e4*/ 	.word	0x00005560
        /*07e8*/ 	.word	0x000000ff
        /*07ec*/ 	.word	0x00000000
        /*07f0*/ 	.short	0x010a
        /*07f2*/ 	.byte	0x04
	.zero		1


	//   ....[112]....
        /*07f4*/ 	.word	0x000055f0
        /*07f8*/ 	.word	0x000000ff
        /*07fc*/ 	.word	0x00000000
        /*0800*/ 	.short	0x010a
        /*0802*/ 	.byte	0x05
	.zero		1


	//   ....[113]....
        /*0804*/ 	.word	0x00005690
        /*0808*/ 	.word	0x00000000
        /*080c*/ 	.word	0x00000000
        /*0810*/ 	.short	0x010a
        /*0812*/ 	.byte	0xff
	.zero		1


	//   ....[114]....
        /*0814*/ 	.word	0x000059f0
        /*0818*/ 	.word	0x00000003
        /*081c*/ 	.word	0x00000140
        /*0820*/ 	.short	0x010a
        /*0822*/ 	.byte	0xff
	.zero		1


	//   ....[115]....
        /*0824*/ 	.word	0x00005b70
        /*0828*/ 	.word	0x00000000
        /*082c*/ 	.word	0x00000000
        /*0830*/ 	.short	0x0101
        /*0832*/ 	.byte	0xff
	.zero		1


	//   ....[116]....
        /*0834*/ 	.word	0x00006740
        /*0838*/ 	.word	0x00000000
        /*083c*/ 	.word	0x00000100
        /*0840*/ 	.short	0x010a
        /*0842*/ 	.byte	0xff
	.zero		1


	//   ....[117]....
        /*0844*/ 	.word	0x000067b0
        /*0848*/ 	.word	0x00000066
        /*084c*/ 	.word	0x00000160
        /*0850*/ 	.short	0x010a
        /*0852*/ 	.byte	0xff
	.zero		1


	//   ....[118]....
        /*0854*/ 	.word	0x000068a0
        /*0858*/ 	.word	0x00000000
        /*085c*/ 	.word	0x00000100
        /*0860*/ 	.short	0x010a
        /*0862*/ 	.byte	0xff
	.zero		1


	//   ....[119]....
        /*0864*/ 	.word	0x000069d0
        /*0868*/ 	.word	0x00000066
        /*086c*/ 	.word	0x00000160
        /*0870*/ 	.short	0x010a
        /*0872*/ 	.byte	0xff
	.zero		1


	//   ....[120]....
        /*0874*/ 	.word	0x00007500
        /*0878*/ 	.word	0x00000000
        /*087c*/ 	.word	0x00000000
        /*0880*/ 	.short	0x0101
        /*0882*/ 	.byte	0xff
	.zero		1


	//   ....[121]....
        /*0884*/ 	.word	0x00007510
        /*0888*/ 	.word	0x00000003
        /*088c*/ 	.word	0x00000100
        /*0890*/ 	.short	0x010a
        /*0892*/ 	.byte	0xff
	.zero		1


	//   ....[122]....
        /*0894*/ 	.word	0x000075e0
        /*0898*/ 	.word	0x00000003
        /*089c*/ 	.word	0x00000100
        /*08a0*/ 	.short	0x010a
        /*08a2*/ 	.byte	0xff
	.zero		1


	//   ....[123]....
        /*08a4*/ 	.word	0x00007ad0
        /*08a8*/ 	.word	0x000000ff
        /*08ac*/ 	.word	0x00000000
        /*08b0*/ 	.short	0x0101
        /*08b2*/ 	.byte	0x05
	.zero		1


	//   ....[124]....
        /*08b4*/ 	.word	0x000082a0
        /*08b8*/ 	.word	0x00000002
        /*08bc*/ 	.word	0x00000000
        /*08c0*/ 	.short	0x0101
        /*08c2*/ 	.byte	0xff
	.zero		1


	//   ....[125]....
        /*08c4*/ 	.word	0x00008560
        /*08c8*/ 	.word	0x000000ff
        /*08cc*/ 	.word	0x00000000
        /*08d0*/ 	.short	0x0101
        /*08d2*/ 	.byte	0x04
	.zero		1


	//   ....[126]....
        /*08d4*/ 	.word	0x00008580
        /*08d8*/ 	.word	0x00000000
        /*08dc*/ 	.word	0x000001b0
        /*08e0*/ 	.short	0x010a
        /*08e2*/ 	.byte	0xff
	.zero		1


	//   ....[127]....
        /*08e4*/ 	.word	0x000085e0
        /*08e8*/ 	.word	0x00000000
        /*08ec*/ 	.word	0x00000080
        /*08f0*/ 	.short	0x010a
        /*08f2*/ 	.byte	0xff
	.zero		1


	//   ....[128]....
        /*08f4*/ 	.word	0x00008640
        /*08f8*/ 	.word	0x00000000
        /*08fc*/ 	.word	0x00000080
        /*0900*/ 	.short	0x010a
        /*0902*/ 	.byte	0xff
	.zero		1


	//   ....[129]....
        /*0904*/ 	.word	0x00008690
        /*0908*/ 	.word	0x00000003
        /*090c*/ 	.word	0x00000140
        /*0910*/ 	.short	0x010a
        /*0912*/ 	.byte	0xff
	.zero		1


	//   ....[130]....
        /*0914*/ 	.word	0x000086f0
        /*0918*/ 	.word	0x00000000
        /*091c*/ 	.word	0x00000000
        /*0920*/ 	.short	0x010a
        /*0922*/ 	.byte	0xff
	.zero		1


	//   ....[131]....
        /*0924*/ 	.word	0x00008750
        /*0928*/ 	.word	0x00000000
        /*092c*/ 	.word	0x00000000
        /*0930*/ 	.short	0x010a
        /*0932*/ 	.byte	0xff
	.zero		1


	//   ....[132]....
        /*0934*/ 	.word	0x000087b0
        /*0938*/ 	.word	0x00000000
        /*093c*/ 	.word	0x00000000
        /*0940*/ 	.short	0x010a
        /*0942*/ 	.byte	0xff
	.zero		1


	//   ....[133]....
        /*0944*/ 	.word	0x00008810
        /*0948*/ 	.word	0x00000000
        /*094c*/ 	.word	0x00000000
        /*0950*/ 	.short	0x010a
        /*0952*/ 	.byte	0xff
	.zero		1


	//   ....[134]....
        /*0954*/ 	.word	0x00008870
        /*0958*/ 	.word	0x00000000
        /*095c*/ 	.word	0x00000000
        /*0960*/ 	.short	0x010a
        /*0962*/ 	.byte	0xff
	.zero		1


	//   ....[135]....
        /*0964*/ 	.word	0x000088d0
        /*0968*/ 	.word	0x00000000
        /*096c*/ 	.word	0x00000000
        /*0970*/ 	.short	0x010a
        /*0972*/ 	.byte	0xff
	.zero		1


	//   ....[136]....
        /*0974*/ 	.word	0x00008930
        /*0978*/ 	.word	0x00000000
        /*097c*/ 	.word	0x00000000
        /*0980*/ 	.short	0x010a
        /*0982*/ 	.byte	0xff
	.zero		1


	//   ....[137]....
        /*0984*/ 	.word	0x00008990
        /*0988*/ 	.word	0x00000000
        /*098c*/ 	.word	0x00000000
        /*0990*/ 	.short	0x010a
        /*0992*/ 	.byte	0xff
	.zero		1


	//   ....[138]....
        /*0994*/ 	.word	0x000089f0
        /*0998*/ 	.word	0x00000000
        /*099c*/ 	.word	0x00000000
        /*09a0*/ 	.short	0x010a
        /*09a2*/ 	.byte	0xff
	.zero		1


	//   ....[139]....
        /*09a4*/ 	.word	0x00008a50
        /*09a8*/ 	.word	0x00000000
        /*09ac*/ 	.word	0x00000000
        /*09b0*/ 	.short	0x010a
        /*09b2*/ 	.byte	0xff
	.zero		1


	//   ....[140]....
        /*09b4*/ 	.word	0x00008ab0
        /*09b8*/ 	.word	0x00000000
        /*09bc*/ 	.word	0x00000000
        /*09c0*/ 	.short	0x010a
        /*09c2*/ 	.byte	0xff
	.zero		1


	//   ....[141]....
        /*09c4*/ 	.word	0x00008b10
        /*09c8*/ 	.word	0x00000000
        /*09cc*/ 	.word	0x00000000
        /*09d0*/ 	.short	0x010a
        /*09d2*/ 	.byte	0xff
	.zero		1


	//   ....[142]....
        /*09d4*/ 	.word	0x00008b70
        /*09d8*/ 	.word	0x00000000
        /*09dc*/ 	.word	0x00000000
        /*09e0*/ 	.short	0x010a
        /*09e2*/ 	.byte	0xff
	.zero		1


	//   ....[143]....
        /*09e4*/ 	.word	0x00008bd0
        /*09e8*/ 	.word	0x00000000
        /*09ec*/ 	.word	0x00000000
        /*09f0*/ 	.short	0x010a
        /*09f2*/ 	.byte	0xff
	.zero		1


	//   ....[144]....
        /*09f4*/ 	.word	0x00008c30
        /*09f8*/ 	.word	0x00000000
        /*09fc*/ 	.word	0x00000000
        /*0a00*/ 	.short	0x010a
        /*0a02*/ 	.byte	0xff
	.zero		1


	//   ....[145]....
        /*0a04*/ 	.word	0x00008c80
        /*0a08*/ 	.word	0x00000002
        /*0a0c*/ 	.word	0x000001a0
        /*0a10*/ 	.short	0x010a
        /*0a12*/ 	.byte	0xff
	.zero		1


	//   ....[146]....
        /*0a14*/ 	.word	0x00008ce0
        /*0a18*/ 	.word	0x00000002
        /*0a1c*/ 	.word	0x00000150
        /*0a20*/ 	.short	0x010a
        /*0a22*/ 	.byte	0xff
	.zero		1


	//   ....[147]....
        /*0a24*/ 	.word	0x00008d30
        /*0a28*/ 	.word	0x00000002
        /*0a2c*/ 	.word	0x00000140
        /*0a30*/ 	.short	0x010a
        /*0a32*/ 	.byte	0xff
	.zero		1


	//   ....[148]....
        /*0a34*/ 	.word	0x00008d90
        /*0a38*/ 	.word	0x00000000
        /*0a3c*/ 	.word	0x00000150
        /*0a40*/ 	.short	0x010a
        /*0a42*/ 	.byte	0xff
	.zero		1


	//   ....[149]....
        /*0a44*/ 	.word	0x00008de0
        /*0a48*/ 	.word	0x00000000
        /*0a4c*/ 	.word	0x00000140
        /*0a50*/ 	.short	0x010a
        /*0a52*/ 	.byte	0xff
	.zero		1


	//   ....[150]....
        /*0a54*/ 	.word	0x00008e40
        /*0a58*/ 	.word	0x00000003
        /*0a5c*/ 	.word	0x00000180
        /*0a60*/ 	.short	0x010a
        /*0a62*/ 	.byte	0xff
	.zero		1


	//   ....[151]....
        /*0a64*/ 	.word	0x00008ea0
        /*0a68*/ 	.word	0x00000000
        /*0a6c*/ 	.word	0x00000000
        /*0a70*/ 	.short	0x010a
        /*0a72*/ 	.byte	0xff
	.zero		1


	//   ....[152]....
        /*0a74*/ 	.word	0x00008f00
        /*0a78*/ 	.word	0x00000000
        /*0a7c*/ 	.word	0x00000000
        /*0a80*/ 	.short	0x010a
        /*0a82*/ 	.byte	0xff
	.zero		1


	//   ....[153]....
        /*0a84*/ 	.word	0x00008f60
        /*0a88*/ 	.word	0x00000000
        /*0a8c*/ 	.word	0x00000000
        /*0a90*/ 	.short	0x010a
        /*0a92*/ 	.byte	0xff
	.zero		1


	//   ....[154]....
        /*0a94*/ 	.word	0x00008fc0
        /*0a98*/ 	.word	0x00000000
        /*0a9c*/ 	.word	0x00000000
        /*0aa0*/ 	.short	0x010a
        /*0aa2*/ 	.byte	0xff
	.zero		1


	//   ....[155]....
        /*0aa4*/ 	.word	0x00009020
        /*0aa8*/ 	.word	0x00000000
        /*0aac*/ 	.word	0x00000000
        /*0ab0*/ 	.short	0x010a
        /*0ab2*/ 	.byte	0xff
	.zero		1


	//   ....[156]....
        /*0ab4*/ 	.word	0x00009070
        /*0ab8*/ 	.word	0x0000000c
        /*0abc*/ 	.word	0x00000140
        /*0ac0*/ 	.short	0x010a
        /*0ac2*/ 	.byte	0xff
	.zero		1


	//   ....[157]....
        /*0ac4*/ 	.word	0x000090d0
        /*0ac8*/ 	.word	0x00000000
        /*0acc*/ 	.word	0x00000138
        /*0ad0*/ 	.short	0x010a
        /*0ad2*/ 	.byte	0xff
	.zero		1


	//   ....[158]....
        /*0ad4*/ 	.word	0x00009130
        /*0ad8*/ 	.word	0x00000000
        /*0adc*/ 	.word	0x00000118
        /*0ae0*/ 	.short	0x010a
        /*0ae2*/ 	.byte	0xff
	.zero		1


	//   ....[159]....
        /*0ae4*/ 	.word	0x00009190
        /*0ae8*/ 	.word	0x00000009
        /*0aec*/ 	.word	0x00000118
        /*0af0*/ 	.short	0x010a
        /*0af2*/ 	.byte	0xff
	.zero		1


	//   ....[160]....
        /*0af4*/ 	.word	0x000091f0
        /*0af8*/ 	.word	0x00000000
        /*0afc*/ 	.word	0x00000000
        /*0b00*/ 	.short	0x010a
        /*0b02*/ 	.byte	0xff
	.zero		1


	//   ....[161]....
        /*0b04*/ 	.word	0x00009250
        /*0b08*/ 	.word	0x00000000
        /*0b0c*/ 	.word	0x00000000
        /*0b10*/ 	.short	0x010a
        /*0b12*/ 	.byte	0xff
	.zero		1


	//   ....[162]....
        /*0b14*/ 	.word	0x000092a0
        /*0b18*/ 	.word	0x00000003
        /*0b1c*/ 	.word	0x00000140
        /*0b20*/ 	.short	0x010a
        /*0b22*/ 	.byte	0xff
	.zero		1


	//   ....[163]....
        /*0b24*/ 	.word	0x000092f0
        /*0b28*/ 	.word	0x00000000
        /*0b2c*/ 	.word	0x00000100
        /*0b30*/ 	.short	0x010a
        /*0b32*/ 	.byte	0xff
	.zero		1


	//   ....[164]....
        /*0b34*/ 	.word	0x00009340
        /*0b38*/ 	.word	0x00000066
        /*0b3c*/ 	.word	0x00000160
        /*0b40*/ 	.short	0x010a
        /*0b42*/ 	.byte	0xff
	.zero		1


	//   ....[165]....
        /*0b44*/ 	.word	0x00009390
        /*0b48*/ 	.word	0x00000003
        /*0b4c*/ 	.word	0x00000100
        /*0b50*/ 	.short	0x010a
        /*0b52*/ 	.byte	0xff
	.zero		1


	//----- nvinfo : EIATTR_NUM_MBARRIERS
	.align		4
.L_47:
        /*0b54*/ 	.byte	0x03, 0x38
        /*0b56*/ 	.short	0x0038


	//----- nvinfo : EIATTR_EXIT_INSTR_OFFSETS
	.align		4
        /*0b58*/ 	.byte	0x04, 0x1c
        /*0b5a*/ 	.short	(.L_49 - .L_48)


	//   ....[0]....
.L_48:
        /*0b5c*/ 	.word	0x00003310


	//   ....[1]....
        /*0b60*/ 	.word	0x00003820


	//   ....[2]....
        /*0b64*/ 	.word	0x00003880


	//   ....[3]....
        /*0b68*/ 	.word	0x000046c0


	//   ....[4]....
        /*0b6c*/ 	.word	0x000056c0


	//   ....[5]....
        /*0b70*/ 	.word	0x00005700


	//   ....[6]....
        /*0b74*/ 	.word	0x00008440


	//   ....[7]....
        /*0b78*/ 	.word	0x000084c0


	//   ....[8]....
        /*0b7c*/ 	.word	0x000084f0


	//   ....[9]....
        /*0b80*/ 	.word	0x00008570


	//----- nvinfo : EIATTR_MAX_THREADS
	.align		4
.L_49:
        /*0b84*/ 	.byte	0x04, 0x05
        /*0b86*/ 	.short	(.L_51 - .L_50)
.L_50:
        /*0b88*/ 	.word	0x00000100
        /*0b8c*/ 	.word	0x00000001
        /*0b90*/ 	.word	0x00000001


	//----- nvinfo : EIATTR_CRS_STACK_SIZE
	.align		4
.L_51:
        /*0b94*/ 	.byte	0x04, 0x1e
        /*0b96*/ 	.short	(.L_53 - .L_52)
.L_52:
        /*0b98*/ 	.word	0x00000000


	//----- nvinfo : EIATTR_CBANK_PARAM_SIZE
	.align		4
.L_53:
        /*0b9c*/ 	.byte	0x03, 0x19
        /*0b9e*/ 	.short	0x0800


	//----- nvinfo : EIATTR_PARAM_CBANK
	.align		4
        /*0ba0*/ 	.byte	0x04, 0x0a
        /*0ba2*/ 	.short	(.L_55 - .L_54)
	.align		4
.L_54:
        /*0ba4*/ 	.word	index@(.nv.constant0._ZN7cutlass13device_kernelINS_4gemm6kernel13GemmUniversalIN4cute5tupleIJiiiiEEENS1_10collective13CollectiveMmaINS1_35MainloopSm100TmaUmmaWarpSpecializedILi16ELi2ELi4ENS5_IJNS4_1CILi1EEENSA_ILi8EEESB_EEEEENS5_IJNSA_ILi128EEENSA_ILi64EEENSA_ILi32EEEEEENS_10bfloat16_tENS5_IJlSB_lEEESJ_SK_NS4_8TiledMMAINS4_8MMA_AtomIJNS4_20SM100_MMA_F16BF16_SSISJ_SJ_fLi128ELi64ELNS4_4UMMA5MajorE0ELSP_0ELNSO_7ScaleInE0ELSQ_0EEEEEENS4_6LayoutINS5_IJSB_SB_SB_EEENS5_IJNSA_ILi0EEESV_SV_EEEEENS5_IJNS4_10UnderscoreESY_SY_EEEEENS4_23SM90_TMA_LOAD_MULTICASTENS4_14ComposedLayoutINS4_7SwizzleILi2ELi4ELi3EEENS4_18smem_ptr_flag_bitsILi16EEENST_INS5_IJSC_SH_EEENS5_IJSH_SB_EEEEEEEvNS4_8identityENS4_13SM90_TMA_LOADES1A_vS1B_EENS_8epilogue10collective18CollectiveEpilogueINS1E_23Sm100TmaWarpSpecializedILi3ELi2ELi32ELb1ELb0EEEJSI_NS5_IJNST_ISF_SB_EENST_ISH_SB_EEEEESJ_SK_SJ_SK_NS1E_6fusion15FusionCallbacksIS1I_NS1M_17LinearCombinationISJ_fSJ_fLNS_15FloatRoundStyleE2EEESI_S1L_JEEENS4_5SM1004TMEM4LOAD26SM100_TMEM_LOAD_32dp32b32xES1C_S1A_NS4_39AutoVectorizingCopyWithAssumedAlignmentILi128EEENS4_14SM90_TMA_STOREES1A_S1X_S1X_EEEvvEEEEvNT_6ParamsE)
        /*0ba8*/ 	.short	0x0380
        /*0baa*/ 	.short	0x0800


	//----- nvinfo : EIATTR_SW_WAR
	.align		4
.L_55:
        /*0bac*/ 	.byte	0x04, 0x36
        /*0bae*/ 	.short	(.L_57 - .L_56)
.L_56:
        /*0bb0*/ 	.word	0x00000008
.L_57:


//--------------------- .nv.callgraph             --------------------------
	.section	.nv.callgraph,"",@"SHT_CUDA_CALLGRAPH"
	.align	4
	.sectionentsize	8
	.align		4
        /*0000*/ 	.word	0x00000000
	.align		4
        /*0004*/ 	.word	0xffffffff
	.align		4
        /*0008*/ 	.word	index@(_ZN7cutlass13device_kernelINS_4gemm6kernel13GemmUniversalIN4cute5tupleIJiiiiEEENS1_10collective13CollectiveMmaINS1_35MainloopSm100TmaUmmaWarpSpecializedILi16ELi2ELi4ENS5_IJNS4_1CILi1EEENSA_ILi8EEESB_EEEEENS5_IJNSA_ILi128EEENSA_ILi64EEENSA_ILi32EEEEEENS_10bfloat16_tENS5_IJlSB_lEEESJ_SK_NS4_8TiledMMAINS4_8MMA_AtomIJNS4_20SM100_MMA_F16BF16_SSISJ_SJ_fLi128ELi64ELNS4_4UMMA5MajorE0ELSP_0ELNSO_7ScaleInE0ELSQ_0EEEEEENS4_6LayoutINS5_IJSB_SB_SB_EEENS5_IJNSA_ILi0EEESV_SV_EEEEENS5_IJNS4_10UnderscoreESY_SY_EEEEENS4_23SM90_TMA_LOAD_MULTICASTENS4_14ComposedLayoutINS4_7SwizzleILi2ELi4ELi3EEENS4_18smem_ptr_flag_bitsILi16EEENST_INS5_IJSC_SH_EEENS5_IJSH_SB_EEEEEEEvNS4_8identityENS4_13SM90_TMA_LOADES1A_vS1B_EENS_8epilogue10collective18CollectiveEpilogueINS1E_23Sm100TmaWarpSpecializedILi3ELi2ELi32ELb1ELb0EEEJSI_NS5_IJNST_ISF_SB_EENST_ISH_SB_EEEEESJ_SK_SJ_SK_NS1E_6fusion15FusionCallbacksIS1I_NS1M_17LinearCombinationISJ_fSJ_fLNS_15FloatRoundStyleE2EEESI_S1L_JEEENS4_5SM1004TMEM4LOAD26SM100_TMEM_LOAD_32dp32b32xES1C_S1A_NS4_39AutoVectorizingCopyWithAssumedAlignmentILi128EEENS4_14SM90_TMA_STOREES1A_S1X_S1X_EEEvvEEEEvNT_6ParamsE)
	.align		4
        /*000c*/ 	.word	index@(__assertfail)
	.align		4
        /*0010*/ 	.word	0x00000000
	.align		4
        /*0014*/ 	.word	0xfffffffe
	.align		4
        /*0018*/ 	.word	0x00000000
	.align		4
        /*001c*/ 	.word	0xfffffffd
	.align		4
        /*0020*/ 	.word	0x00000000
	.align		4
        /*0024*/ 	.word	0xfffffffc


//--------------------- .nv.constant4             --------------------------
	.section	.nv.constant4,"a",@progbits
	.align	8
	.align		8
.nv.constant4:
        /*0000*/ 	.dword	__assertfail
	.align		8
        /*0008*/ 	.dword	__unnamed_1
	.align		8
        /*0010*/ 	.dword	__unnamed_2
	.align		8
        /*0018*/ 	.dword	_ZN40_INTERNAL_4d3ab9ac_4_k_cu_5683cccc_306034cuda3std3__45__cpo5beginE
	.align		8
        /*0020*/ 	.dword	_ZN40_INTERNAL_4d3ab9ac_4_k_cu_5683cccc_306034cuda3std3__45__cpo3endE
	.align		8
        /*0028*/ 	.dword	_ZN40_INTERNAL_4d3ab9ac_4_k_cu_5683cccc_306034cuda3std3__45__cpo6cbeginE
	.align		8
        /*0030*/ 	.dword	_ZN40_INTERNAL_4d3ab9ac_4_k_cu_5683cccc_306034cuda3std3__45__cpo4cendE
	.align		8
        /*0038*/ 	.dword	_ZN40_INTERNAL_4d3ab9ac_4_k_cu_5683cccc_306034cuda3std3__442_GLOBAL__N__4d3ab9ac_4_k_cu_5683cccc_306036ignoreE
	.align		8
        /*0040*/ 	.dword	_ZN40_INTERNAL_4d3ab9ac_4_k_cu_5683cccc_306034cuda3std3__419piecewise_constructE
	.align		8
        /*0048*/ 	.dword	_ZN40_INTERNAL_4d3ab9ac_4_k_cu_5683cccc_306034cuda3std3__48in_placeE
	.align		8
        /*0050*/ 	.dword	_ZN40_INTERNAL_4d3ab9ac_4_k_cu_5683cccc_306034cuda3std6ranges3__45__cpo4swapE
	.align		8
        /*0058*/ 	.dword	_ZN40_INTERNAL_4d3ab9ac_4_k_cu_5683cccc_306034cuda3std6ranges3__45__cpo9iter_moveE
	.align		8
        /*0060*/ 	.dword	_ZN40_INTERNAL_4d3ab9ac_4_k_cu_5683cccc_306034cute7productE
	.align		8
        /*0068*/ 	.dword	_ZN40_INTERNAL_4d3ab9ac_4_k_cu_5683cccc_306034cute1_E
	.align		8
        /*0070*/ 	.dword	$str$25
	.align		8
        /*0078*/ 	.dword	$str$26
	.align		8
        /*0080*/ 	.dword	$str$27
	.align		8
        /*0088*/ 	.dword	$str$28


//--------------------- .text._ZN7cutlass13device_kernelINS_4gemm6kernel13GemmUniversalIN4cute5tupleIJiiiiEEENS1_10collective13CollectiveMmaINS1_35MainloopSm100TmaUmmaWarpSpecializedILi16ELi2ELi4ENS5_IJNS4_1CILi1EEENSA_ILi8EEESB_EEEEENS5_IJNSA_ILi128EEENSA_ILi64EEENSA_ILi32EEEEEENS_10bfloat16_tENS5_IJlSB_lEEESJ_SK_NS4_8TiledMMAINS4_8MMA_AtomIJNS4_20SM100_MMA_F16BF16_SSISJ_SJ_fLi128ELi64ELNS4_4UMMA5MajorE0ELSP_0ELNSO_7ScaleInE0ELSQ_0EEEEEENS4_6LayoutINS5_IJSB_SB_SB_EEENS5_IJNSA_ILi0EEESV_SV_EEEEENS5_IJNS4_10UnderscoreESY_SY_EEEEENS4_23SM90_TMA_LOAD_MULTICASTENS4_14ComposedLayoutINS4_7SwizzleILi2ELi4ELi3EEENS4_18smem_ptr_flag_bitsILi16EEENST_INS5_IJSC_SH_EEENS5_IJSH_SB_EEEEEEEvNS4_8identityENS4_13SM90_TMA_LOADES1A_vS1B_EENS_8epilogue10collective18CollectiveEpilogueINS1E_23Sm100TmaWarpSpecializedILi3ELi2ELi32ELb1ELb0EEEJSI_NS5_IJNST_ISF_SB_EENST_ISH_SB_EEEEESJ_SK_SJ_SK_NS1E_6fusion15FusionCallbacksIS1I_NS1M_17LinearCombinationISJ_fSJ_fLNS_15FloatRoundStyleE2EEESI_S1L_JEEENS4_5SM1004TMEM4LOAD26SM100_TMEM_LOAD_32dp32b32xES1C_S1A_NS4_39AutoVectorizingCopyWithAssumedAlignmentILi128EEENS4_14SM90_TMA_STOREES1A_S1X_S1X_EEEvvEEEEvNT_6ParamsE --------------------------
	.section	.text._ZN7cutlass13device_kernelINS_4gemm6kernel13GemmUniversalIN4cute5tupleIJiiiiEEENS1_10collective13CollectiveMmaINS1_35MainloopSm100TmaUmmaWarpSpecializedILi16ELi2ELi4ENS5_IJNS4_1CILi1EEENSA_ILi8EEESB_EEEEENS5_IJNSA_ILi128EEENSA_ILi64EEENSA_ILi32EEEEEENS_10bfloat16_tENS5_IJlSB_lEEESJ_SK_NS4_8TiledMMAINS4_8MMA_AtomIJNS4_20SM100_MMA_F16BF16_SSISJ_SJ_fLi128ELi64ELNS4_4UMMA5MajorE0ELSP_0ELNSO_7ScaleInE0ELSQ_0EEEEEENS4_6LayoutINS5_IJSB_SB_SB_EEENS5_IJNSA_ILi0EEESV_SV_EEEEENS5_IJNS4_10UnderscoreESY_SY_EEEEENS4_23SM90_TMA_LOAD_MULTICASTENS4_14ComposedLayoutINS4_7SwizzleILi2ELi4ELi3EEENS4_18smem_ptr_flag_bitsILi16EEENST_INS5_IJSC_SH_EEENS5_IJSH_SB_EEEEEEEvNS4_8identityENS4_13SM90_TMA_LOADES1A_vS1B_EENS_8epilogue10collective18CollectiveEpilogueINS1E_23Sm100TmaWarpSpecializedILi3ELi2ELi32ELb1ELb0EEEJSI_NS5_IJNST_ISF_SB_EENST_ISH_SB_EEEEESJ_SK_SJ_SK_NS1E_6fusion15FusionCallbacksIS1I_NS1M_17LinearCombinationISJ_fSJ_fLNS_15FloatRoundStyleE2EEESI_S1L_JEEENS4_5SM1004TMEM4LOAD26SM100_TMEM_LOAD_32dp32b32xES1C_S1A_NS4_39AutoVectorizingCopyWithAssumedAlignmentILi128EEENS4_14SM90_TMA_STOREES1A_S1X_S1X_EEEvvEEEEvNT_6ParamsE,"ax",@progbits
	.align	128
.text._ZN7cutlass13device_kernelINS_4gemm6kernel13GemmUniversalIN4cute5tupleIJiiiiEEENS1_10collective13CollectiveMmaINS1_35MainloopSm100TmaUmmaWarpSpecializedILi16ELi2ELi4ENS5_IJNS4_1CILi1EEENSA_ILi8EEESB_EEEEENS5_IJNSA_ILi128EEENSA_ILi64EEENSA_ILi32EEEEEENS_10bfloat16_tENS5_IJlSB_lEEESJ_SK_NS4_8TiledMMAINS4_8MMA_AtomIJNS4_20SM100_MMA_F16BF16_SSISJ_SJ_fLi128ELi64ELNS4_4UMMA5MajorE0ELSP_0ELNSO_7ScaleInE0ELSQ_0EEEEEENS4_6LayoutINS5_IJSB_SB_SB_EEENS5_IJNSA_ILi0EEESV_SV_EEEEENS5_IJNS4_10UnderscoreESY_SY_EEEEENS4_23SM90_TMA_LOAD_MULTICASTENS4_14ComposedLayoutINS4_7SwizzleILi2ELi4ELi3EEENS4_18smem_ptr_flag_bitsILi16EEENST_INS5_IJSC_SH_EEENS5_IJSH_SB_EEEEEEEvNS4_8identityENS4_13SM90_TMA_LOADES1A_vS1B_EENS_8epilogue10collective18CollectiveEpilogueINS1E_23Sm100TmaWarpSpecializedILi3ELi2ELi32ELb1ELb0EEEJSI_NS5_IJNST_ISF_SB_EENST_ISH_SB_EEEEESJ_SK_SJ_SK_NS1E_6fusion15FusionCallbacksIS1I_NS1M_17LinearCombinationISJ_fSJ_fLNS_15FloatRoundStyleE2EEESI_S1L_JEEENS4_5SM1004TMEM4LOAD26SM100_TMEM_LOAD_32dp32b32xES1C_S1A_NS4_39AutoVectorizingCopyWithAssumedAlignmentILi128EEENS4_14SM90_TMA_STOREES1A_S1X_S1X_EEEvvEEEEvNT_6ParamsE:
        .type           _ZN7cutlass13device_kernelINS_4gemm6kernel13GemmUniversalIN4cute5tupleIJiiiiEEENS1_10collective13CollectiveMmaINS1_35MainloopSm100TmaUmmaWarpSpecializedILi16ELi2ELi4ENS5_IJNS4_1CILi1EEENSA_ILi8EEESB_EEEEENS5_IJNSA_ILi128EEENSA_ILi64EEENSA_ILi32EEEEEENS_10bfloat16_tENS5_IJlSB_lEEESJ_SK_NS4_8TiledMMAINS4_8MMA_AtomIJNS4_20SM100_MMA_F16BF16_SSISJ_SJ_fLi128ELi64ELNS4_4UMMA5MajorE0ELSP_0ELNSO_7ScaleInE0ELSQ_0EEEEEENS4_6LayoutINS5_IJSB_SB_SB_EEENS5_IJNSA_ILi0EEESV_SV_EEEEENS5_IJNS4_10UnderscoreESY_SY_EEEEENS4_23SM90_TMA_LOAD_MULTICASTENS4_14ComposedLayoutINS4_7SwizzleILi2ELi4ELi3EEENS4_18smem_ptr_flag_bitsILi16EEENST_INS5_IJSC_SH_EEENS5_IJSH_SB_EEEEEEEvNS4_8identityENS4_13SM90_TMA_LOADES1A_vS1B_EENS_8epilogue10collective18CollectiveEpilogueINS1E_23Sm100TmaWarpSpecializedILi3ELi2ELi32ELb1ELb0EEEJSI_NS5_IJNST_ISF_SB_EENST_ISH_SB_EEEEESJ_SK_SJ_SK_NS1E_6fusion15FusionCallbacksIS1I_NS1M_17LinearCombinationISJ_fSJ_fLNS_15FloatRoundStyleE2EEESI_S1L_JEEENS4_5SM1004TMEM4LOAD26SM100_TMEM_LOAD_32dp32b32xES1C_S1A_NS4_39AutoVectorizingCopyWithAssumedAlignmentILi128EEENS4_14SM90_TMA_STOREES1A_S1X_S1X_EEEvvEEEEvNT_6ParamsE,@function
        .size           _ZN7cutlass13device_kernelINS_4gemm6kernel13GemmUniversalIN4cute5tupleIJiiiiEEENS1_10collective13CollectiveMmaINS1_35MainloopSm100TmaUmmaWarpSpecializedILi16ELi2ELi4ENS5_IJNS4_1CILi1EEENSA_ILi8EEESB_EEEEENS5_IJNSA_ILi128EEENSA_ILi64EEENSA_ILi32EEEEEENS_10bfloat16_tENS5_IJlSB_lEEESJ_SK_NS4_8TiledMMAINS4_8MMA_AtomIJNS4_20SM100_MMA_F16BF16_SSISJ_SJ_fLi128ELi64ELNS4_4UMMA5MajorE0ELSP_0ELNSO_7ScaleInE0ELSQ_0EEEEEENS4_6LayoutINS5_IJSB_SB_SB_EEENS5_IJNSA_ILi0EEESV_SV_EEEEENS5_IJNS4_10UnderscoreESY_SY_EEEEENS4_23SM90_TMA_LOAD_MULTICASTENS4_14ComposedLayoutINS4_7SwizzleILi2ELi4ELi3EEENS4_18smem_ptr_flag_bitsILi16EEENST_INS5_IJSC_SH_EEENS5_IJSH_SB_EEEEEEEvNS4_8identityENS4_13SM90_TMA_LOADES1A_vS1B_EENS_8epilogue10collective18CollectiveEpilogueINS1E_23Sm100TmaWarpSpecializedILi3ELi2ELi32ELb1ELb0EEEJSI_NS5_IJNST_ISF_SB_EENST_ISH_SB_EEEEESJ_SK_SJ_SK_NS1E_6fusion15FusionCallbacksIS1I_NS1M_17LinearCombinationISJ_fSJ_fLNS_15FloatRoundStyleE2EEESI_S1L_JEEENS4_5SM1004TMEM4LOAD26SM100_TMEM_LOAD_32dp32b32xES1C_S1A_NS4_39AutoVectorizingCopyWithAssumedAlignmentILi128EEENS4_14SM90_TMA_STOREES1A_S1X_S1X_EEEvvEEEEvNT_6ParamsE,(.L_x_198 - _ZN7cutlass13device_kernelINS_4gemm6kernel13GemmUniversalIN4cute5tupleIJiiiiEEENS1_10collective13CollectiveMmaINS1_35MainloopSm100TmaUmmaWarpSpecializedILi16ELi2ELi4ENS5_IJNS4_1CILi1EEENSA_ILi8EEESB_EEEEENS5_IJNSA_ILi128EEENSA_ILi64EEENSA_ILi32EEEEEENS_10bfloat16_tENS5_IJlSB_lEEESJ_SK_NS4_8TiledMMAINS4_8MMA_AtomIJNS4_20SM100_MMA_F16BF16_SSISJ_SJ_fLi128ELi64ELNS4_4UMMA5MajorE0ELSP_0ELNSO_7ScaleInE0ELSQ_0EEEEEENS4_6LayoutINS5_IJSB_SB_SB_EEENS5_IJNSA_ILi0EEESV_SV_EEEEENS5_IJNS4_10UnderscoreESY_SY_EEEEENS4_23SM90_TMA_LOAD_MULTICASTENS4_14ComposedLayoutINS4_7SwizzleILi2ELi4ELi3EEENS4_18smem_ptr_flag_bitsILi16EEENST_INS5_IJSC_SH_EEENS5_IJSH_SB_EEEEEEEvNS4_8identityENS4_13SM90_TMA_LOADES1A_vS1B_EENS_8epilogue10collective18CollectiveEpilogueINS1E_23Sm100TmaWarpSpecializedILi3ELi2ELi32ELb1ELb0EEEJSI_NS5_IJNST_ISF_SB_EENST_ISH_SB_EEEEESJ_SK_SJ_SK_NS1E_6fusion15FusionCallbacksIS1I_NS1M_17LinearCombinationISJ_fSJ_fLNS_15FloatRoundStyleE2EEESI_S1L_JEEENS4_5SM1004TMEM4LOAD26SM100_TMEM_LOAD_32dp32b32xES1C_S1A_NS4_39AutoVectorizingCopyWithAssumedAlignmentILi128EEENS4_14SM90_TMA_STOREES1A_S1X_S1X_EEEvvEEEEvNT_6ParamsE)
        .other          _ZN7cutlass13device_kernelINS_4gemm6kernel13GemmUniversalIN4cute5tupleIJiiiiEEENS1_10collective13CollectiveMmaINS1_35MainloopSm100TmaUmmaWarpSpecializedILi16ELi2ELi4ENS5_IJNS4_1CILi1EEENSA_ILi8EEESB_EEEEENS5_IJNSA_ILi128EEENSA_ILi64EEENSA_ILi32EEEEEENS_10bfloat16_tENS5_IJlSB_lEEESJ_SK_NS4_8TiledMMAINS4_8MMA_AtomIJNS4_20SM100_MMA_F16BF16_SSISJ_SJ_fLi128ELi64ELNS4_4UMMA5MajorE0ELSP_0ELNSO_7ScaleInE0ELSQ_0EEEEEENS4_6LayoutINS5_IJSB_SB_SB_EEENS5_IJNSA_ILi0EEESV_SV_EEEEENS5_IJNS4_10UnderscoreESY_SY_EEEEENS4_23SM90_TMA_LOAD_MULTICASTENS4_14ComposedLayoutINS4_7SwizzleILi2ELi4ELi3EEENS4_18smem_ptr_flag_bitsILi16EEENST_INS5_IJSC_SH_EEENS5_IJSH_SB_EEEEEEEvNS4_8identityENS4_13SM90_TMA_LOADES1A_vS1B_EENS_8epilogue10collective18CollectiveEpilogueINS1E_23Sm100TmaWarpSpecializedILi3ELi2ELi32ELb1ELb0EEEJSI_NS5_IJNST_ISF_SB_EENST_ISH_SB_EEEEESJ_SK_SJ_SK_NS1E_6fusion15FusionCallbacksIS1I_NS1M_17LinearCombinationISJ_fSJ_fLNS_15FloatRoundStyleE2EEESI_S1L_JEEENS4_5SM1004TMEM4LOAD26SM100_TMEM_LOAD_32dp32b32xES1C_S1A_NS4_39AutoVectorizingCopyWithAssumedAlignmentILi128EEENS4_14SM90_TMA_STOREES1A_S1X_S1X_EEEvvEEEEvNT_6ParamsE,@"STO_CUDA_ENTRY STV_DEFAULT"
_ZN7cutlass13device_kernelINS_4gemm6kernel13GemmUniversalIN4cute5tupleIJiiiiEEENS1_10collective13CollectiveMmaINS1_35MainloopSm100TmaUmmaWarpSpecializedILi16ELi2ELi4ENS5_IJNS4_1CILi1EEENSA_ILi8EEESB_EEEEENS5_IJNSA_ILi128EEENSA_ILi64EEENSA_ILi32EEEEEENS_10bfloat16_tENS5_IJlSB_lEEESJ_SK_NS4_8TiledMMAINS4_8MMA_AtomIJNS4_20SM100_MMA_F16BF16_SSISJ_SJ_fLi128ELi64ELNS4_4UMMA5MajorE0ELSP_0ELNSO_7ScaleInE0ELSQ_0EEEEEENS4_6LayoutINS5_IJSB_SB_SB_EEENS5_IJNSA_ILi0EEESV_SV_EEEEENS5_IJNS4_10UnderscoreESY_SY_EEEEENS4_23SM90_TMA_LOAD_MULTICASTENS4_14ComposedLayoutINS4_7SwizzleILi2ELi4ELi3EEENS4_18smem_ptr_flag_bitsILi16EEENST_INS5_IJSC_SH_EEENS5_IJSH_SB_EEEEEEEvNS4_8identityENS4_13SM90_TMA_LOADES1A_vS1B_EENS_8epilogue10collective18CollectiveEpilogueINS1E_23Sm100TmaWarpSpecializedILi3ELi2ELi32ELb1ELb0EEEJSI_NS5_IJNST_ISF_SB_EENST_ISH_SB_EEEEESJ_SK_SJ_SK_NS1E_6fusion15FusionCallbacksIS1I_NS1M_17LinearCombinationISJ_fSJ_fLNS_15FloatRoundStyleE2EEESI_S1L_JEEENS4_5SM1004TMEM4LOAD26SM100_TMEM_LOAD_32dp32b32xES1C_S1A_NS4_39AutoVectorizingCopyWithAssumedAlignmentILi128EEENS4_14SM90_TMA_STOREES1A_S1X_S1X_EEEvvEEEEvNT_6ParamsE:
[----:B------:R-:W1:Y:S01]  /*0000*/  LDC R1, c[0x0][0x37c] ;  /* 0x0000df00ff017b82 */ /* 0x000e620000000800 */
[----:B------:R-:W2:Y:S01]  /*0010*/  S2R R91, SR_TID.X ;  /* 0x00000000005b7919 */ /* 0x000ea20000002100 */
[----:B------:R-:W3:Y:S01]  /*0020*/  LDCU.64 UR8, c[0x0][0x890] ;  /* 0x00011200ff0877ac */ /* 0x000ee20008000a00 */
[----:B------:R-:W-:Y:S02]  /*0030*/  PRMT R84, RZ, 0x7610, R84 ;  /* 0x00007610ff547816 */ /* 0x000fe40000000054 */
[----:B------:R-:W-:Y:S01]  /*0040*/  ELECT P3, URZ, PT ;  /* 0x0000000000ff782f */ /* 0x000fe20003860000 */
[----:B---3--:R-:W-:-:S04]  /*0050*/  UISETP.NE.U32.AND UP0, UPT, UR8, URZ, UPT ;  /* 0x000000ff0800728c */ /* 0x008fc8000bf05070 */
[----:B------:R-:W-:Y:S01]  /*0060*/  UISETP.NE.AND.EX UP0, UPT, UR9, URZ, UPT, UP0 ;  /* 0x000000ff0900728c */ /* 0x000fe2000bf05300 */
[----:B--2---:R-:W-:-:S05]  /*0070*/  SHF.R.U32.HI R85, RZ, 0x5, R91 ;  /* 0x00000005ff557819 */ /* 0x004fca000001165b */
[----:B------:R-:W2:Y:S02]  /*0080*/  SHFL.IDX PT, R0, R85, RZ, 0x1f ;  /* 0x00001fff55007589 */ /* 0x000ea400000e0000 */
[----:B--2---:R-:W-:Y:S01]  /*0090*/  R2UR UR22, R0 ;  /* 0x00000000001672ca */ /* 0x004fe200000e0000 */
[----:B-1----:R-:W-:-:S14]  /*00a0*/  BRA.U UP0, `(.L_x_0) ;  /* 0x0000000100307547 */ /* 0x002fdc000b800000 */
[----:B------:R-:W1:Y:S02]  /*00b0*/  LDCU.64 UR4, c[0x0][0x888] ;  /* 0x00011100ff0477ac */ /* 0x000e640008000a00 */
[----:B-1----:R-:W-:-:S04]  /*00c0*/  UISETP.NE.U32.AND UP0, UPT, UR4, URZ, UPT ;  /* 0x000000ff0400728c */ /* 0x002fc8000bf05070 */
[----:B------:R-:W-:-:S09]  /*00d0*/  UISETP.NE.AND.EX UP0, UPT, UR5, URZ, UPT, UP0 ;  /* 0x000000ff0500728c */ /* 0x000fd2000bf05300 */
[----:B------:R-:W-:Y:S05]  /*00e0*/  BRA.U !UP0, `(.L_x_1) ;  /* 0x0000000108147547 */ /* 0x000fea000b800000 */
[----:B------:R-:W1:Y:S01]  /*00f0*/  LDC.64 R2, c[0x0][0x888] ;  /* 0x00022200ff027b82 */ /* 0x000e620000000a00 */
[----:B------:R-:W1:Y:S02]  /*0100*/  LDCU.64 UR4, c[0x0][0x358] ;  /* 0x00006b00ff0477ac */ /* 0x000e640008000a00 */
[----:B-1----:R1:W5:Y:S01]  /*0110*/  LDG.E R41, desc[UR4][R2.64] ;  /* 0x0000000402297981 */ /* 0x002362000c1e1900 */
[----:B------:R-:W-:Y:S01]  /*0120*/  HFMA2 R84, -RZ, RZ, 0, 5.9604644775390625e-08 ;  /* 0x00000001ff547431 */ /* 0x000fe200000001ff */
[----:B------:R-:W-:Y:S05]  /*0130*/  BRA `(.L_x_0) ;  /* 0x00000000000c7947 */ /* 0x000fea0003800000 */
.L_x_1:
[----:B------:R-:W1:Y:S01]  /*0140*/  LDCU UR4, c[0x0][0x880] ;  /* 0x00011000ff0477ac */ /* 0x000e620008000800 */
[----:B------:R-:W-:Y:S01]  /*0150*/  HFMA2 R84, -RZ, RZ, 0, 5.9604644775390625e-08 ;  /* 0x00000001ff547431 */ /* 0x000fe200000001ff */
[----:B-1----:R-:W-:-:S07]  /*0160*/  MOV R41, UR4 ;  /* 0x0000000400297c02 */ /* 0x002fce0008000f00 */
.L_x_0:
[----:B------:R-:W2:Y:S02]  /*0170*/  LDCU.64 UR4, c[0x0][0x8b0] ;  /* 0x00011600ff0477ac */ /* 0x000ea40008000a00 */
[----:B--2---:R-:W-:-:S04]  /*0180*/  UISETP.NE.U32.AND UP0, UPT, UR4, URZ, UPT ;  /* 0x000000ff0400728c */ /* 0x004fc8000bf05070 */
[----:B------:R-:W-:-:S09]  /*0190*/  UISETP.NE.AND.EX UP0, UPT, UR5, URZ, UPT, UP0 ;  /* 0x000000ff0500728c */ /* 0x000fd2000bf05300 */
[----:B------:R-:W-:Y:S05]  /*01a0*/  BRA.U UP0, `(.L_x_2) ;  /* 0x0000000100287547 */ /* 0x000fea000b800000 */
[----:B------:R-:W2:Y:S02]  /*01b0*/  LDCU.64 UR4, c[0x0][0x8a8] ;  /* 0x00011500ff0477ac */ /* 0x000ea40008000a00 */
[----:B--2---:R-:W-:-:S04]  /*01c0*/  UISETP.NE.U32.AND UP0, UPT, UR4, URZ, UPT ;  /* 0x000000ff0400728c */ /* 0x004fc8000bf05070 */
[----:B------:R-:W-:-:S09]  /*01d0*/  UISETP.NE.AND.EX UP0, UPT, UR5, URZ, UPT, UP0 ;  /* 0x000000ff0500728c */ /* 0x000fd2000bf05300 */
[----:B------:R-:W-:Y:S05]  /*01e0*/  BRA.U !UP0, `(.L_x_3) ;  /* 0x0000000108107547 */ /* 0x000fea000b800000 */
[----:B------:R-:W2:Y:S01]  /*01f0*/  LDC.64 R38, c[0x0][0x8a8] ;  /* 0x00022a00ff267b82 */ /* 0x000ea20000000a00 */
[----:B------:R-:W2:Y:S02]  /*0200*/  LDCU.64 UR4, c[0x0][0x358] ;  /* 0x00006b00ff0477ac */ /* 0x000ea40008000a00 */
[----:B--2---:R2:W5:Y:S01]  /*0210*/  LDG.E R38, desc[UR4][R38.64] ;  /* 0x0000000426267981 */ /* 0x004562000c1e1900 */
[----:B------:R-:W-:Y:S05]  /*0220*/  BRA `(.L_x_2) ;  /* 0x0000000000087947 */ /* 0x000fea0003800000 */
.L_x_3:
[----:B------:R-:W2:Y:S02]  /*0230*/  LDCU UR4, c[0x0][0x8a0] ;  /* 0x00011400ff0477ac */ /* 0x000ea40008000800 */
[----:B--2---:R-:W-:Y:S02]  /*0240*/  MOV R38, UR4 ;  /* 0x0000000400267c02 */ /* 0x004fe40008000f00 */
.L_x_2:
[----:B------:R-:W-:Y:S01]  /*0250*/  IMAD.U32 R0, RZ, RZ, UR22 ;  /* 0x00000016ff007e24 */ /* 0x000fe2000f8e00ff */
[----:B------:R-:W-:Y:S04]  /*0260*/  BSSY.RECONVERGENT B0, `(.L_x_4) ;  /* 0x000000c000007945 */ /* 0x000fe80003800200 */
[C---:B------:R-:W-:Y:S02]  /*0270*/  ISETP.NE.OR P1, PT, R0.reuse, 0x1, !P3 ;  /* 0x000000010000780c */ /* 0x040fe40005f25670 */
[----:B------:R-:W-:-:S11]  /*0280*/  ISETP.NE.OR P0, PT, R0, 0x3, !P3 ;  /* 0x000000030000780c */ /* 0x000fd60005f05670 */
[----:B------:R-:W-:Y:S05]  /*0290*/  @P1 BRA `(.L_x_5) ;  /* 0x0000000000201947 */ /* 0x000fea0003800000 */
[----:B------:R-:W3:Y:S02]  /*02a0*/  LDCU.64 UR4, c[0x0][0x348] ;  /* 0x00006900ff0477ac */ /* 0x000ee40008000a00 */
[----:B---3--:R-:W-:Y:S02]  /*02b0*/  UIADD3 UR6, UP1, UPT, UR4, 0x80, URZ ;  /* 0x0000008004067890 */ /* 0x008fe4000ff3e0ff */
[----:B------:R-:W-:Y:S02]  /*02c0*/  UIADD3 UR4, UP0, UPT, UR4, 0x180, URZ ;  /* 0x0000018004047890 */ /* 0x000fe4000ff1e0ff */
[----:B------:R-:W-:Y:S02]  /*02d0*/  UIADD3.X UR7, UPT, UPT, URZ, UR5, URZ, UP1, !UPT ;  /* 0x00000005ff077290 */ /* 0x000fe40008ffe4ff */
[----:B------:R-:W-:-:S07]  /*02e0*/  UIADD3.X UR5, UPT, UPT, URZ, UR5, URZ, UP0, !UPT ;  /* 0x00000005ff057290 */ /* 0x000fce00087fe4ff */
[----:B------:R3:W-:Y:S02]  /*02f0*/  UTMACCTL.PF [UR6] ;  /* 0x00000000060079b9 */ /* 0x0007e40008040000 */
[----:B------:R3:W-:Y:S02]  /*0300*/  UTMACCTL.PF [UR4] ;  /* 0x00000000040079b9 */ /* 0x0007e40008040000 */
[----:B---3--:R-:W-:Y:S01]  /*0310*/  NOP ;  /* 0x0000000000007918 */ /* 0x008fe20000000000 */
.L_x_5:
[----:B------:R-:W-:Y:S05]  /*0320*/  BSYNC.RECONVERGENT B0 ;  /* 0x0000000000007941 */ /* 0x000fea0003800200 */
.L_x_4:
[----:B------:R-:W-:Y:S04]  /*0330*/  BSSY.RECONVERGENT B0, `(.L_x_6) ;  /* 0x000000a000007945 */ /* 0x000fe80003800200 */
        /* <DEDUP_REMOVED lines=9> */
.L_x_7:
[----:B------:R-:W-:Y:S05]  /*03d0*/  BSYNC.RECONVERGENT B0 ;  /* 0x0000000000007941 */ /* 0x000fea0003800200 */
.L_x_6:
[----:B------:R-:W3:Y:S01]  /*03e0*/  LDCU.64 UR4, c[0x0][0x888] ;  /* 0x00011100ff0477ac */ /* 0x000ee20008000a00 */
[----:B------:R-:W-:Y:S02]  /*03f0*/  UISETP.EQ.U32.AND UP1, UPT, UR8, URZ, UPT ;  /* 0x000000ff0800728c */ /* 0x000fe4000bf22070 */
[----:B------:R-:W-:Y:S02]  /*0400*/  UPLOP3.LUT UP3, UPT, UPT, UPT, UPT, 0x80, 0x8 ;  /* 0x000000000008789c */ /* 0x000fe40003f6f070 */
[----:B---3--:R-:W-:-:S04]  /*0410*/  UISETP.NE.U32.AND UP0, UPT, UR4, URZ, UPT ;  /* 0x000000ff0400728c */ /* 0x008fc8000bf05070 */
[----:B------:R-:W-:-:S04]  /*0420*/  UISETP.NE.AND.EX UP0, UPT, UR5, URZ, UPT, UP0 ;  /* 0x000000ff0500728c */ /* 0x000fc8000bf05300 */
[----:B------:R-:W-:-:S04]  /*0430*/  UISETP.EQ.OR.EX UP2, UPT, UR9, URZ, !UP0, UP1 ;  /* 0x000000ff0900728c */ /* 0x000fc8000c742710 */
[----:B------:R-:W-:-:S06]  /*0440*/  UP2UR UR4, UPR, URZ, 0x4 ;  /* 0x00000004ff047883 */ /* 0x000fcc0008000000 */
[----:B------:R-:W-:Y:S01]  /*0450*/  MOV R88, UR4 ;  /* 0x0000000400587c02 */ /* 0x000fe20008000f00 */
[----:B------:R-:W-:Y:S06]  /*0460*/  BRA.U !UP2, `(.L_x_8) ;  /* 0x000000010a207547 */ /* 0x000fec000b800000 */
[----:B------:R-:W-:Y:S01]  /*0470*/  UISETP.NE.U32.AND UP1, UPT, UR8, URZ, UPT ;  /* 0x000000ff0800728c */ /* 0x000fe2000bf25070 */
[----:B-----5:R-:W-:Y:S01]  /*0480*/  FSETP.NEU.AND P0, PT, R41, RZ, PT ;  /* 0x000000ff2900720b */ /* 0x020fe20003f0d000 */
[----:B------:R-:W-:Y:S02]  /*0490*/  USEL UR4, URZ, 0xffffffff, UP0 ;  /* 0xffffffffff047887 */ /* 0x000fe40008000000 */
[----:B------:R-:W-:-:S10]  /*04a0*/  UISETP.NE.AND.EX UP1, UPT, UR9, URZ, UPT, UP1 ;  /* 0x000000ff0900728c */ /* 0x000fd4000bf25310 */
[----:B------:R-:W-:Y:S01]  /*04b0*/  VOTEU.ANY UP0, P0 ;  /* 0x0000000000ff7886 */ /* 0x000fe20000000100 */
[----:B------:R-:W-:-:S04]  /*04c0*/  @!UP1 USEL UR4, URZ, 0xffffffff, UP0 ;  /* 0xffffffffff049887 */ /* 0x000fc80008000000 */
[----:B------:R-:W-:-:S04]  /*04d0*/  ULOP3.LUT UR4, UR4, 0x1, URZ, 0xc0, !UPT ;  /* 0x0000000104047892 */ /* 0x000fc8000f8ec0ff */
[----:B------:R-:W-:-:S11]  /*04e0*/  UISETP.NE.U32.AND UP3, UPT, UR4, 0x1, UPT ;  /* 0x000000010400788c */ /* 0x000fd6000bf65070 */
.L_x_8:
[----:B-1----:R-:W1:Y:S01]  /*04f0*/  SHFL.IDX PT, R2, R85, RZ, 0x1f ;  /* 0x00001fff55027589 */ /* 0x002e6200000e0000 */
[----:B------:R-:W-:-:S04]  /*0500*/  UISETP.NE.AND UP0, UPT, UR22, 0x2, UPT ;  /* 0x000000021600788c */ /* 0x000fc8000bf05270 */
[----:B------:R-:W-:Y:S01]  /*0510*/  USEL UR37, URZ, 0x1, UP0 ;  /* 0x00000001ff257887 */ /* 0x000fe20008000000 */
[----:B-1----:R-:W-:-:S13]  /*0520*/  ISETP.NE.AND P0, PT, R2, RZ, PT ;  /* 0x000000ff0200720c */ /* 0x002fda0003f05270 */
[----:B------:R-:W-:Y:S05]  /*0530*/  @P0 BRA `(.L_x_9) ;  /* 0x0000000000c40947 */ /* 0x000fea0003800000 */
[----:B------:R-:W-:Y:S01]  /*0540*/  ELECT P0, URZ, PT ;  /* 0x0000000000ff782f */ /* 0x000fe20003800000 */
[----:B------:R-:W-:-:S12]  /*0550*/  BSSY.RECONVERGENT B0, `(.L_x_9) ;  /* 0x000002f000007945 */ /* 0x000fd80003800200 */
[----:B------:R-:W-:Y:S05]  /*0560*/  @!P0 BRA `(.L_x_10) ;  /* 0x0000000000b48947 */ /* 0x000fea0003800000 */
[----:B------:R-:W1:Y:S01]  /*0570*/  S2UR UR4, SR_CgaCtaId ;  /* 0x00000000000479c3 */ /* 0x000e620000008800 */
[----:B------:R-:W-:Y:S01]  /*0580*/  UMOV UR5, 0x400 ;  /* 0x0000040000057882 */ /* 0x000fe20000000000 */
[----:B------:R-:W-:Y:S01]  /*0590*/  UMOV UR8, 0x1 ;  /* 0x0000000100087882 */ /* 0x000fe20000000000 */
[----:B------:R-:W-:Y:S01]  /*05a0*/  UMOV UR6, 0x8 ;  /* 0x0000000800067882 */ /* 0x000fe20000000000 */
[----:B------:R-:W-:-:S04]  /*05b0*/  UIADD3 UR8, UPT, UPT, -UR8, 0x100000, URZ ;  /* 0x0010000008087890 */ /* 0x000fc8000fffe1ff */
[----:B------:R-:W-:Y:S02]  /*05c0*/  USHF.L.U32 UR9, UR8, 0xb, URZ ;  /* 0x0000000b08097899 */ /* 0x000fe400080006ff */
[----:B------:R-:W-:Y:S02]  /*05d0*/  USHF.L.U32 UR8, UR8, 0x1, URZ ;  /* 0x0000000108087899 */ /* 0x000fe400080006ff */
[----:B------:R-:W-:-:S04]  /*05e0*/  UIADD3 UR6, UPT, UPT, -UR6, 0x100000, URZ ;  /* 0x0010000006067890 */ /* 0x000fc8000fffe1ff */
[----:B------:R-:W-:Y:S02]  /*05f0*/  USHF.L.U32 UR7, UR6, 0xb, URZ ;  /* 0x0000000b06077899 */ /* 0x000fe400080006ff */
[----:B------:R-:W-:Y:S02]  /*0600*/  USHF.L.U32 UR6, UR6, 0x1, URZ ;  /* 0x0000000106067899 */ /* 0x000fe400080006ff */
[----:B-1----:R-:W-:Y:S01]  /*0610*/  ULEA UR4, UR4, UR5, 0x18 ;  /* 0x0000000504047291 */ /* 0x002fe2000f8ec0ff */
[----:B------:R-:W1:Y:S11]  /*0620*/  FENCE.VIEW.ASYNC.S ;  /* 0x00000000000073c6 */ /* 0x000e760000000000 */
[----:B-1----:R1:W3:Y:S01]  /*0630*/  SYNCS.EXCH.64 URZ, [UR4], UR8 ;  /* 0x0000000804ff75b2 */ /* 0x0022e20008000100 */
[----:B------:R1:W4:Y:S01]  /*0640*/  SYNCS.EXCH.64 URZ, [UR4+0x80], UR6 ;  /* 0x0000800604ff75b2 */ /* 0x0003220008000100 */
[----:B------:R1:W1:Y:S01]  /*0650*/  SYNCS.EXCH.64 URZ, [UR4+0x8], UR8 ;  /* 0x0000080804ff75b2 */ /* 0x0002620008000100 */
        /* <DEDUP_REMOVED lines=29> */
[----:B---34-:R-:W-:Y:S01]  /*0830*/  NOP ;  /* 0x0000000000007918 */ /* 0x018fe20000000000 */
.L_x_10:
[----:B-1----:R-:W-:Y:S05]  /*0840*/  BSYNC.RECONVERGENT B0 ;  /* 0x0000000000007941 */ /* 0x002fea0003800200 */
.L_x_9:
[----:B------:R-:W1:Y:S01]  /*0850*/  SHFL.IDX PT, R2, R85, RZ, 0x1f ;  /* 0x00001fff55027589 */ /* 0x000e6200000e0000 */
[----:B------:R-:W-:Y:S01]  /*0860*/  NOP ;  /* 0x0000000000007918 */ /* 0x000fe20000000000 */
[----:B-1----:R-:W-:-:S13]  /*0870*/  ISETP.NE.AND P0, PT, R2, 0x1, PT ;  /* 0x000000010200780c */ /* 0x002fda0003f05270 */
[----:B------:R-:W-:Y:S05]  /*0880*/  @P0 BRA `(.L_x_11) ;  /* 0x0000000000500947 */ /* 0x000fea0003800000 */
        /* <DEDUP_REMOVED lines=9> */
[----:B------:R-:W-:Y:S01]  /*0920*/  USHF.L.U32 UR6, UR6, 0x1, URZ ;  /* 0x0000000106067899 */ /* 0x000fe200080006ff */
[----:B------:R-:W-:Y:S01]  /*0930*/  ELECT P0, URZ, PT ;  /* 0x0000000000ff782f */ /* 0x000fe20003800000 */
[----:B-1----:R-:W-:Y:S01]  /*0940*/  ULEA UR4, UR4, UR5, 0x18 ;  /* 0x0000000504047291 */ /* 0x002fe2000f8ec0ff */
[----:B------:R-:W1:Y:S11]  /*0950*/  FENCE.VIEW.ASYNC.S ;  /* 0x00000000000073c6 */ /* 0x000e760000000000 */
[----:B-1----:R1:W3:Y:S01]  /*0960*/  SYNCS.EXCH.64 URZ, [UR4+0x100], UR8 ;  /* 0x0001000804ff75b2 */ /* 0x0022e20008000100 */
[----:B------:R1:W4:Y:S01]  /*0970*/  SYNCS.EXCH.64 URZ, [UR4+0x118], UR6 ;  /* 0x0001180604ff75b2 */ /* 0x0003220008000100 */
[----:B------:R1:W1:Y:S01]  /*0980*/  SYNCS.EXCH.64 URZ, [UR4+0x108], UR8 ;  /* 0x0001080804ff75b2 */ /* 0x0002620008000100 */
[----:B------:R1:W1:Y:S01]  /*0990*/  SYNCS.EXCH.64 URZ, [UR4+0x120], UR6 ;  /* 0x0001200604ff75b2 */ /* 0x0002620008000100 */
[----:B------:R1:W1:Y:S01]  /*09a0*/  SYNCS.EXCH.64 URZ, [UR4+0x110], UR8 ;  /* 0x0001100804ff75b2 */ /* 0x0002620008000100 */
[----:B------:R1:W1:Y:S01]  /*09b0*/  SYNCS.EXCH.64 URZ, [UR4+0x128], UR6 ;  /* 0x0001280604ff75b2 */ /* 0x0002620008000100 */
[----:B------:R-:W-:Y:S01]  /*09c0*/  NOP ;  /* 0x0000000000007918 */ /* 0x000fe20000000000 */
.L_x_11:
[----:B------:R-:W2:Y:S01]  /*09d0*/  SHFL.IDX PT, R2, R85, RZ, 0x1f ;  /* 0x00001fff55027589 */ /* 0x000ea200000e0000 */
[----:B------:R-:W-:Y:S01]  /*09e0*/  NOP ;  /* 0x0000000000007918 */ /* 0x000fe20000000000 */
[----:B--2---:R-:W-:-:S13]  /*09f0*/  ISETP.NE.AND P0, PT, R2, 0x3, PT ;  /* 0x000000030200780c */ /* 0x004fda0003f05270 */
[----:B------:R-:W-:Y:S05]  /*0a00*/  @P0 BRA `(.L_x_12) ;  /* 0x0000000000300947 */ /* 0x000fea0003800000 */
[----:B-1----:R-:W1:Y:S01]  /*0a10*/  S2UR UR6, SR_CgaCtaId ;  /* 0x00000000000679c3 */ /* 0x002e620000008800 */
[----:B------:R-:W-:Y:S01]  /*0a20*/  UMOV UR4, 0x400 ;  /* 0x0000040000047882 */ /* 0x000fe20000000000 */
[----:B------:R-:W-:Y:S01]  /*0a30*/  UMOV UR5, 0x20 ;  /* 0x0000002000057882 */ /* 0x000fe20000000000 */
[----:B------:R-:W-:Y:S01]  /*0a40*/  ELECT P0, URZ, PT ;  /* 0x0000000000ff782f */ /* 0x000fe20003800000 */
[----:B-1----:R-:W-:Y:S02]  /*0a50*/  ULEA UR6, UR6, UR4, 0x18 ;  /* 0x0000000406067291 */ /* 0x002fe4000f8ec0ff */
[----:B------:R-:W-:-:S04]  /*0a60*/  UIADD3 UR4, UPT, UPT, -UR5, 0x100000, URZ ;  /* 0x0010000005047890 */ /* 0x000fc8000fffe1ff */
[----:B------:R-:W-:Y:S02]  /*0a70*/  USHF.L.U32 UR5, UR4, 0xb, URZ ;  /* 0x0000000b04057899 */ /* 0x000fe400080006ff */
[----:B------:R-:W-:Y:S01]  /*0a80*/  USHF.L.U32 UR4, UR4, 0x1, URZ ;  /* 0x0000000104047899 */ /* 0x000fe200080006ff */
[----:B------:R-:W1:Y:S11]  /*0a90*/  FENCE.VIEW.ASYNC.S ;  /* 0x00000000000073c6 */ /* 0x000e760000000000 */
[----:B-1----:R2:W1:Y:S01]  /*0aa0*/  SYNCS.EXCH.64 URZ, [UR6+0x130], UR4 ;  /* 0x0001300406ff75b2 */ /* 0x0024620008000100 */
[----:B------:R2:W1:Y:S02]  /*0ab0*/  SYNCS.EXCH.64 URZ, [UR6+0x138], UR4 ;  /* 0x0001380406ff75b2 */ /* 0x0004640008000100 */
[----:B--2---:R-:W-:Y:S01]  /*0ac0*/  NOP ;  /* 0x0000000000007918 */ /* 0x004fe20000000000 */
.L_x_12:
[----:B------:R-:W2:Y:S01]  /*0ad0*/  SHFL.IDX PT, R2, R85, RZ, 0x1f ;  /* 0x00001fff55027589 */ /* 0x000ea200000e0000 */
[----:B------:R-:W-:Y:S01]  /*0ae0*/  NOP ;  /* 0x0000000000007918 */ /* 0x000fe20000000000 */
[----:B--2---:R-:W-:-:S13]  /*0af0*/  ISETP.NE.AND P0, PT, R2, 0x4, PT ;  /* 0x000000040200780c */ /* 0x004fda0003f05270 */
[----:B------:R-:W-:Y:S05]  /*0b00*/  @P0 BRA `(.L_x_13) ;  /* 0x00000000004c0947 */ /* 0x000fea0003800000 */
[----:B-1----:R-:W1:Y:S01]  /*0b10*/  S2UR UR6, SR_CgaCtaId ;  /* 0x00000000000679c3 */ /* 0x002e620000008800 */
[----:B------:R-:W-:Y:S01]  /*0b20*/  UMOV UR4, 0x720 ;  /* 0x0000072000047882 */ /* 0x000fe20000000000 */
[----:B------:R-:W-:Y:S01]  /*0b30*/  UMOV UR5, 0x400 ;  /* 0x0000040000057882 */ /* 0x000fe20000000000 */
[----:B------:R-:W-:Y:S01]  /*0b40*/  USEL UR4, UR4, 0x620, UP3 ;  /* 0x0000062004047887 */ /* 0x000fe20009800000 */
[----:B------:R-:W-:Y:S01]  /*0b50*/  UMOV UR8, 0x1 ;  /* 0x0000000100087882 */ /* 0x000fe20000000000 */
[----:B------:R-:W-:Y:S01]  /*0b60*/  ELECT P0, URZ, PT ;  /* 0x0000000000ff782f */ /* 0x000fe20003800000 */
[----:B------:R-:W-:-:S04]  /*0b70*/  UIADD3 UR8, UPT, UPT, -UR8, 0x100000, URZ ;  /* 0x0010000008087890 */ /* 0x000fc8000fffe1ff */
[----:B------:R-:W-:Y:S02]  /*0b80*/  USHF.L.U32 UR9, UR8, 0xb, URZ ;  /* 0x0000000b08097899 */ /* 0x000fe400080006ff */
[----:B------:R-:W-:Y:S02]  /*0b90*/  USHF.L.U32 UR8, UR8, 0x1, URZ ;  /* 0x0000000108087899 */ /* 0x000fe400080006ff */
[----:B-1----:R-:W-:Y:S02]  /*0ba0*/  ULEA UR6, UR6, UR5, 0x18 ;  /* 0x0000000506067291 */ /* 0x002fe4000f8ec0ff */
[----:B------:R-:W-:-:S04]  /*0bb0*/  UIADD3 UR4, UPT, UPT, -UR4, 0x100000, URZ ;  /* 0x0010000004047890 */ /* 0x000fc8000fffe1ff */
[----:B------:R-:W-:Y:S02]  /*0bc0*/  USHF.L.U32 UR5, UR4, 0xb, URZ ;  /* 0x0000000b04057899 */ /* 0x000fe400080006ff */
[----:B------:R-:W-:Y:S01]  /*0bd0*/  USHF.L.U32 UR4, UR4, 0x1, URZ ;  /* 0x0000000104047899 */ /* 0x000fe200080006ff */
[----:B------:R-:W1:Y:S03]  /*0be0*/  FENCE.VIEW.ASYNC.S ;  /* 0x00000000000073c6 */ /* 0x000e660000000000 */
[----:B-1----:R2:W1:Y:S08]  /*0bf0*/  SYNCS.EXCH.64 URZ, [UR6+0x140], UR8 ;  /* 0x0001400806ff75b2 */ /* 0x0024700008000100 */
[----:B------:R2:W1:Y:S01]  /*0c00*/  SYNCS.EXCH.64 URZ, [UR6+0x150], UR4 ;  /* 0x0001500406ff75b2 */ /* 0x0004620008000100 */
[----:B------:R2:W1:Y:S01]  /*0c10*/  SYNCS.EXCH.64 URZ, [UR6+0x148], UR8 ;  /* 0x0001480806ff75b2 */ /* 0x0004620008000100 */
[----:B------:R2:W1:Y:S02]  /*0c20*/  SYNCS.EXCH.64 URZ, [UR6+0x158], UR4 ;  /* 0x0001580406ff75b2 */ /* 0x0004640008000100 */
[----:B--2---:R-:W-:Y:S01]  /*0c30*/  NOP ;  /* 0x0000000000007918 */ /* 0x004fe20000000000 */
.L_x_13:
[----:B------:R-:W2:Y:S01]  /*0c40*/  SHFL.IDX PT, R2, R85, RZ, 0x1f ;  /* 0x00001fff55027589 */ /* 0x000ea200000e0000 */
[----:B------:R-:W-:Y:S01]  /*0c50*/  NOP ;  /* 0x0000000000007918 */ /* 0x000fe20000000000 */
[----:B--2---:R-:W-:-:S13]  /*0c60*/  ISETP.NE.AND P0, PT, R2, 0x5, PT ;  /* 0x000000050200780c */ /* 0x004fda0003f05270 */
[----:B------:R-:W-:Y:S05]  /*0c70*/  @P0 BRA `(.L_x_14) ;  /* 0x0000000000580947 */ /* 0x000fea0003800000 */
[----:B-1----:R-:W1:Y:S01]  /*0c80*/  S2UR UR4, SR_CgaCtaId ;  /* 0x00000000000479c3 */ /* 0x002e620000008800 */
        /* <DEDUP_REMOVED lines=12> */
[----:B-1----:R2:W1:Y:S01]  /*0d50*/  SYNCS.EXCH.64 URZ, [UR4+0x160], UR8 ;  /* 0x0001600804ff75b2 */ /* 0x0024620008000100 */
[----:B------:R2:W1:Y:S01]  /*0d60*/  SYNCS.EXCH.64 URZ, [UR4+0x180], UR6 ;  /* 0x0001800604ff75b2 */ /* 0x0004620008000100 */
[----:B------:R2:W1:Y:S01]  /*0d70*/  SYNCS.EXCH.64 URZ, [UR4+0x168], UR8 ;  /* 0x0001680804ff75b2 */ /* 0x0004620008000100 */
[----:B------:R2:W1:Y:S01]  /*0d80*/  SYNCS.EXCH.64 URZ, [UR4+0x188], UR6 ;  /* 0x0001880604ff75b2 */ /* 0x0004620008000100 */
[----:B------:R2:W1:Y:S01]  /*0d90*/  SYNCS.EXCH.64 URZ, [UR4+0x170], UR8 ;  /* 0x0001700804ff75b2 */ /* 0x0004620008000100 */
[----:B------:R2:W1:Y:S01]  /*0da0*/  SYNCS.EXCH.64 URZ, [UR4+0x190], UR6 ;  /* 0x0001900604ff75b2 */ /* 0x0004620008000100 */
[----:B------:R2:W1:Y:S01]  /*0db0*/  SYNCS.EXCH.64 URZ, [UR4+0x178], UR8 ;  /* 0x0001780804ff75b2 */ /* 0x0004620008000100 */
[----:B------:R2:W1:Y:S02]  /*0dc0*/  SYNCS.EXCH.64 URZ, [UR4+0x198], UR6 ;  /* 0x0001980604ff75b2 */ /* 0x0004640008000100 */
[----:B--2---:R-:W-:Y:S01]  /*0dd0*/  NOP ;  /* 0x0000000000007918 */ /* 0x004fe20000000000 */
.L_x_14:
[----:B------:R-:W2:Y:S01]  /*0de0*/  SHFL.IDX PT, R2, R85, RZ, 0x1f ;  /* 0x00001fff55027589 */ /* 0x000ea200000e0000 */
[----:B------:R-:W-:Y:S01]  /*0df0*/  NOP ;  /* 0x0000000000007918 */ /* 0x000fe20000000000 */
[----:B--2---:R-:W-:-:S13]  /*0e00*/  ISETP.NE.AND P0, PT, R2, 0x3, PT ;  /* 0x000000030200780c */ /* 0x004fda0003f05270 */
[----:B------:R-:W-:Y:S05]  /*0e10*/  @P0 BRA `(.L_x_15) ;  /* 0x0000000000380947 */ /* 0x000fea0003800000 */
[----:B------:R-:W2:Y:S01]  /*0e20*/  S2UR UR5, SR_CgaCtaId ;  /* 0x00000000000579c3 */ /* 0x000ea20000008800 */
[----:B-1----:R-:W-:Y:S01]  /*0e30*/  UMOV UR4, 0x400 ;  /* 0x0000040000047882 */ /* 0x002fe20000000000 */
[----:B------:R-:W-:Y:S01]  /*0e40*/  UMOV UR6, 0x20 ;  /* 0x0000002000067882 */ /* 0x000fe20000000000 */
[----:B------:R-:W-:Y:S01]  /*0e50*/  ELECT P0, URZ, PT ;  /* 0x0000000000ff782f */ /* 0x000fe20003800000 */
[----:B------:R-:W-:-:S04]  /*0e60*/  UIADD3 UR6, UPT, UPT, -UR6, 0x100000, URZ ;  /* 0x0010000006067890 */ /* 0x000fc8000fffe1ff */
[----:B------:R-:W-:Y:S02]  /*0e70*/  USHF.L.U32 UR7, UR6, 0xb, URZ ;  /* 0x0000000b06077899 */ /* 0x000fe400080006ff */
[----:B------:R-:W-:Y:S02]  /*0e80*/  USHF.L.U32 UR6, UR6, 0x1, URZ ;  /* 0x0000000106067899 */ /* 0x000fe400080006ff */
[----:B--2---:R-:W-:Y:S01]  /*0e90*/  ULEA UR4, UR5, UR4, 0x18 ;  /* 0x0000000405047291 */ /* 0x004fe2000f8ec0ff */
[----:B------:R-:W1:Y:S11]  /*0ea0*/  FENCE.VIEW.ASYNC.S ;  /* 0x00000000000073c6 */ /* 0x000e760000000000 */
[----:B-1----:R2:W1:Y:S01]  /*0eb0*/  SYNCS.EXCH.64 URZ, [UR4+0x1a0], UR6 ;  /* 0x0001a00604ff75b2 */ /* 0x0024620008000100 */
[----:B------:R2:W1:Y:S01]  /*0ec0*/  SYNCS.EXCH.64 URZ, [UR4+0x1b0], UR6 ;  /* 0x0001b00604ff75b2 */ /* 0x0004620008000100 */
[----:B------:R2:W1:Y:S01]  /*0ed0*/  SYNCS.EXCH.64 URZ, [UR4+0x1a8], UR6 ;  /* 0x0001a80604ff75b2 */ /* 0x0004620008000100 */
[----:B------:R2:W1:Y:S02]  /*0ee0*/  SYNCS.EXCH.64 URZ, [UR4+0x1b8], UR6 ;  /* 0x0001b80604ff75b2 */ /* 0x0004640008000100 */
[----:B--2---:R-:W-:Y:S01]  /*0ef0*/  NOP ;  /* 0x0000000000007918 */ /* 0x004fe20000000000 */
.L_x_15:
[----:B-1----:R-:W1:Y:S01]  /*0f00*/  LDCU UR4, c[0x0][0x36c] ;  /* 0x00006d80ff0477ac */ /* 0x002e620008000800 */
[----:B------:R-:W-:Y:S01]  /*0f10*/  ISETP.NE.OR P3, PT, R0, 0x2, !P3 ;  /* 0x000000020000780c */ /* 0x000fe20005f65670 */
[----:B------:R-:W-:Y:S01]  /*0f20*/  NOP ;  /* 0x0000000000007918 */ /* 0x000fe20000000000 */
[----:B------:R-:W-:Y:S01]  /*0f30*/  LOP3.LUT R0, R91, 0x1f, RZ, 0xc0, !PT ;  /* 0x0000001f5b007812 */ /* 0x000fe200078ec0ff */
[----:B------:R-:W-:Y:S02]  /*0f40*/  UISETP.NE.AND UP4, UPT, UR22, URZ, UPT ;  /* 0x000000ff1600728c */ /* 0x000fe4000bf85270 */
[----:B-1----:R-:W-:-:S09]  /*0f50*/  UISETP.EQ.U32.AND UP5, UPT, UR4, 0x1, UPT ;  /* 0x000000010400788c */ /* 0x002fd2000bfa2070 */
[----:B------:R-:W-:Y:S05]  /*0f60*/  BRA.U !UP5, `(.L_x_16) ;  /* 0x000000010d087547 */ /* 0x000fea000b800000 */
[----:B---34-:R-:W-:Y:S01]  /*0f70*/  UCGABAR_ARV ;  /* 0x00000000000079c7 */ /* 0x018fe20008000000 */
[----:B------:R-:W-:Y:S05]  /*0f80*/  BRA `(.L_x_17) ;  /* 0x0000000000047947 */ /* 0x000fea0003800000 */
.L_x_16:
[----:B---34-:R-:W-:Y:S01]  /*0f90*/  NOP ;  /* 0x0000000000007918 */ /* 0x018fe20000000000 */
.L_x_17:
[----:B------:R-:W1:Y:S01]  /*0fa0*/  S2UR UR7, SR_CTAID.X ;  /* 0x00000000000779c3 */ /* 0x000e620000002500 */
[----:B------:R-:W-:-:S05]  /*0fb0*/  CS2R.32 R87, SR_CgaSize ;  /* 0x0000000000577805 */ /* 0x000fca0000008a00 */
[----:B------:R-:W-:-:S05]  /*0fc0*/  IMAD R87, R87, -0xa0, RZ ;  /* 0xffffff6057577824 */ /* 0x000fca00078e02ff */
[----:B------:R-:W-:-:S14]  /*0fd0*/  R2UR UR5, R87 ;  /* 0x00000000570572ca */ /* 0x000fdc00000e0000 */
[----:B------:R-:W2:Y:S01]  /*0fe0*/  LDCU UR5, c[0x0][UR5+0x2b0] ;  /* 0x00005600050577ac */ /* 0x000ea20008000800 */
[----:B------:R-:W-:-:S05]  /*0ff0*/  CS2R.32 R87, SR_CgaSize ;  /* 0x0000000000577805 */ /* 0x000fca0000008a00 */
[----:B------:R-:W-:-:S05]  /*1000*/  IMAD R87, R87, -0xa0, RZ ;  /* 0xffffff6057577824 */ /* 0x000fca00078e02ff */
[----:B------:R-:W-:-:S14]  /*1010*/  R2UR UR4, R87 ;  /* 0x00000000570472ca */ /* 0x000fdc00000e0000 */
[----:B------:R-:W3:Y:S01]  /*1020*/  LDCU UR4, c[0x0][UR4+0x2b4] ;  /* 0x00005680040477ac */ /* 0x000ee20008000800 */
[----:B------:R-:W4:Y:S01]  /*1030*/  S2UR UR8, SR_CTAID.Y ;  /* 0x00000000000879c3 */ /* 0x000f220000002600 */
[----:B------:R-:W-:-:S05]  /*1040*/  CS2R.32 R87, SR_CgaSize ;  /* 0x0000000000577805 */ /* 0x000fca0000008a00 */
[----:B------:R-:W-:-:S05]  /*1050*/  IMAD R87, R87, -0xa0, RZ ;  /* 0xffffff6057577824 */ /* 0x000fca00078e02ff */
[----:B------:R-:W-:-:S14]  /*1060*/  R2UR UR9, R87 ;  /* 0x00000000570972ca */ /* 0x000fdc00000e0000 */
[----:B------:R-:W3:Y:S01]  /*1070*/  LDCU UR9, c[0x0][UR9+0x2a0] ;  /* 0x00005400090977ac */ /* 0x000ee20008000800 */
[----:B------:R-:W-:-:S05]  /*1080*/  CS2R.32 R87, SR_CgaSize ;  /* 0x0000000000577805 */ /* 0x000fca0000008a00 */
[----:B------:R-:W-:-:S05]  /*1090*/  IMAD R87, R87, -0xa0, RZ ;  /* 0xffffff6057577824 */ /* 0x000fca00078e02ff */
[----:B------:R-:W-:-:S14]  /*10a0*/  R2UR UR10, R87 ;  /* 0x00000000570a72ca */ /* 0x000fdc00000e0000 */
[----:B------:R-:W3:Y:S01]  /*10b0*/  LDCU UR10, c[0x0][UR10+0x2a4] ;  /* 0x000054800a0a77ac */ /* 0x000ee20008000800 */
[----:B------:R-:W3:Y:S01]  /*10c0*/  S2UR UR11, SR_CgaCtaId ;  /* 0x00000000000b79c3 */ /* 0x000ee20000008800 */
[----:B------:R-:W3:Y:S01]  /*10d0*/  LDCU UR23, c[0x0][0xb24] ;  /* 0x00016480ff1777ac */ /* 0x000ee20008000800 */
[----:B------:R-:W3:Y:S01]  /*10e0*/  LDCU UR40, c[0x0][0xb24] ;  /* 0x00016480ff2877ac */ /* 0x000ee20008000800 */
[----:B-1----:R-:W-:-:S05]  /*10f0*/  I2FP.F32.U32 R3, UR7 ;  /* 0x0000000700037c45 */ /* 0x002fca0008201000 */
[----:B------:R-:W1:Y:S01]  /*1100*/  S2UR UR36, SR_CTAID.Z ;  /* 0x00000000002479c3 */ /* 0x000e620000002700 */
[----:B------:R-:W1:Y:S01]  /*1110*/  LDCU UR26, c[0x0][0xb30] ;  /* 0x00016600ff1a77ac */ /* 0x000e620008000800 */
[----:B--2---:R-:W-:Y:S01]  /*1120*/  FMUL R3, R3, UR5 ;  /* 0x0000000503037c20 */ /* 0x004fe20008400000 */
[----:B------:R-:W-:Y:S01]  /*1130*/  UMOV UR25, UR7 ;  /* 0x0000000700197c82 */ /* 0x000fe20008000000 */
[----:B----4-:R-:W-:Y:S01]  /*1140*/  I2FP.F32.U32 R2, UR8 ;  /* 0x0000000800027c45 */ /* 0x010fe20008201000 */
[----:B------:R-:W-:-:S03]  /*1150*/  UMOV UR30, UR8 ;  /* 0x00000008001e7c82 */ /* 0x000fc60008000000 */
[----:B------:R-:W2:Y:S01]  /*1160*/  F2I.U32.TRUNC.NTZ R3, R3 ;  /* 0x0000000300037305 */ /* 0x000ea2000020f000 */
[----:B---3--:R-:W-:Y:S01]  /*1170*/  UISETP.GE.AND UP2, UPT, UR23, 0x1, UPT ;  /* 0x000000011700788c */ /* 0x008fe2000bf46270 */
[----:B------:R-:W-:Y:S01]  /*1180*/  FMUL R2, R2, UR4 ;  /* 0x0000000402027c20 */ /* 0x000fe20008400000 */
[----:B------:R-:W-:-:S05]  /*1190*/  USHF.L.U32 UR28, UR11, 0x9, URZ ;  /* 0x000000090b1c7899 */ /* 0x000fca00080006ff */
[----:B------:R-:W3:Y:S01]  /*11a0*/  F2I.U32.TRUNC.NTZ R2, R2 ;  /* 0x0000000200027305 */ /* 0x000ee2000020f000 */
[----:B--2---:R-:W-:Y:S02]  /*11b0*/  R2UR UR4, R3 ;  /* 0x00000000030472ca */ /* 0x004fe400000e0000 */
[----:B---3--:R-:W-:Y:S02]  /*11c0*/  R2UR UR6, R2 ;  /* 0x00000000020672ca */ /* 0x008fe400000e0000 */
[----:B------:R-:W-:-:S09]  /*11d0*/  PRMT R2, RZ, 0x7610, R2 ;  /* 0x00007610ff027816 */ /* 0x000fd20000000002 */
[----:B------:R-:W-:-:S04]  /*11e0*/  UIADD3 UR5, UPT, UPT, -UR4, URZ, URZ ;  /* 0x000000ff04057290 */ /* 0x000fc8000fffe1ff */
[----:B------:R-:W-:Y:S02]  /*11f0*/  UIMAD UR5, UR9, UR5, UR7 ;  /* 0x00000005090572a4 */ /* 0x000fe4000f8e0207 */
[----:B------:R-:W-:-:S04]  /*1200*/  UIADD3 UR4, UPT, UPT, -UR6, URZ, URZ ;  /* 0x000000ff06047290 */ /* 0x000fc8000fffe1ff */
[----:B------:R-:W-:Y:S01]  /*1210*/  IMAD.U32 R87, RZ, RZ, UR5 ;  /* 0x00000005ff577e24 */ /* 0x000fe2000f8e00ff */
[----:B------:R-:W-:-:S06]  /*1220*/  UIMAD UR4, UR10, UR4, UR8 ;  /* 0x000000040a0472a4 */ /* 0x000fcc000f8e0208 */
[----:B------:R-:W-:Y:S01]  /*1230*/  IMAD.U32 R86, RZ, RZ, UR4 ;  /* 0x00000004ff567e24 */ /* 0x000fe2000f8e00ff */
[----:B-1----:R-:W-:Y:S06]  /*1240*/  BRA.U UP4, `(.L_x_18) ;  /* 0x0000000104807547 */ /* 0x002fec000b800000 */
[----:B------:R-:W-:Y:S02]  /*1250*/  R2UR UR9, R86 ;  /* 0x00000000560972ca */ /* 0x000fe400000e0000 */
[----:B------:R-:W-:-:S11]  /*1260*/  R2UR UR8, R87 ;  /* 0x00000000570872ca */ /* 0x000fd600000e0000 */
[----:B------:R-:W-:Y:S02]  /*1270*/  UISETP.NE.AND UP0, UPT, UR9, 0x1, UPT ;  /* 0x000000010900788c */ /* 0x000fe4000bf05270 */
[----:B------:R-:W-:Y:S02]  /*1280*/  UISETP.NE.AND UP1, UPT, UR9, 0x2, UPT ;  /* 0x000000020900788c */ /* 0x000fe4000bf25270 */
[----:B------:R-:W-:Y:S02]  /*1290*/  USEL UR5, URZ, 0x2, UP0 ;  /* 0x00000002ff057887 */ /* 0x000fe40008000000 */
[----:B------:R-:W-:Y:S02]  /*12a0*/  UISETP.NE.AND UP0, UPT, UR9, 0x3, UPT ;  /* 0x000000030900788c */ /* 0x000fe4000bf05270 */
[----:B------:R-:W-:Y:S02]  /*12b0*/  USEL UR4, URZ, 0x4, UP1 ;  /* 0x00000004ff047887 */ /* 0x000fe40008800000 */
[----:B------:R-:W-:-:S02]  /*12c0*/  UISETP.NE.AND UP1, UPT, UR9, 0x4, UPT ;  /* 0x000000040900788c */ /* 0x000fc4000bf25270 */
[----:B------:R-:W-:Y:S02]  /*12d0*/  USEL UR7, URZ, 0x8, UP0 ;  /* 0x00000008ff077887 */ /* 0x000fe40008000000 */
[----:B------:R-:W-:Y:S02]  /*12e0*/  UISETP.NE.AND UP0, UPT, UR9, 0x5, UPT ;  /* 0x000000050900788c */ /* 0x000fe4000bf05270 */
[----:B------:R-:W-:Y:S02]  /*12f0*/  USEL UR6, URZ, 0x10, UP1 ;  /* 0x00000010ff067887 */ /* 0x000fe40008800000 */
[----:B------:R-:W-:Y:S02]  /*1300*/  UISETP.NE.AND UP1, UPT, UR9, 0x6, UPT ;  /* 0x000000060900788c */ /* 0x000fe4000bf25270 */
[----:B------:R-:W-:Y:S02]  /*1310*/  USEL UR11, URZ, 0x20, UP0 ;  /* 0x00000020ff0b7887 */ /* 0x000fe40008000000 */
[----:B------:R-:W-:-:S02]  /*1320*/  UISETP.NE.AND UP0, UPT, UR9, 0x7, UPT ;  /* 0x000000070900788c */ /* 0x000fc4000bf05270 */
[----:B------:R-:W-:Y:S02]  /*1330*/  USEL UR12, URZ, 0x40, UP1 ;  /* 0x00000040ff0c7887 */ /* 0x000fe40008800000 */
[----:B------:R-:W-:Y:S02]  /*1340*/  UISETP.NE.AND UP1, UPT, UR9, URZ, UPT ;  /* 0x000000ff0900728c */ /* 0x000fe4000bf25270 */
[----:B------:R-:W-:Y:S02]  /*1350*/  USEL UR13, URZ, 0x80, UP0 ;  /* 0x00000080ff0d7887 */ /* 0x000fe40008000000 */
[----:B------:R-:W-:Y:S02]  /*1360*/  UISETP.NE.AND UP0, UPT, UR8, URZ, UPT ;  /* 0x000000ff0800728c */ /* 0x000fe4000bf05270 */
[----:B------:R-:W-:Y:S02]  /*1370*/  UISETP.EQ.OR UP1, UPT, UR8, URZ, !UP1 ;  /* 0x000000ff0800728c */ /* 0x000fe4000cf22670 */
[----:B------:R-:W-:-:S02]  /*1380*/  USEL UR9, UR5, 0x2, UP0 ;  /* 0x0000000205097887 */ /* 0x000fc40008000000 */
[----:B------:R-:W-:Y:S02]  /*1390*/  USEL UR4, UR4, 0x4, UP0 ;  /* 0x0000000404047887 */ /* 0x000fe40008000000 */
[----:B------:R-:W-:Y:S02]  /*13a0*/  USEL UR5, URZ, 0x1, !UP1 ;  /* 0x00000001ff057887 */ /* 0x000fe4000c800000 */
[----:B------:R-:W-:Y:S02]  /*13b0*/  USEL UR10, UR7, 0x8, UP0 ;  /* 0x00000008070a7887 */ /* 0x000fe40008000000 */
[----:B------:R-:W-:Y:S02]  /*13c0*/  USEL UR8, UR6, 0x10, UP0 ;  /* 0x0000001006087887 */ /* 0x000fe40008000000 */
[----:B------:R-:W-:Y:S02]  /*13d0*/  UIADD3 UR4, UPT, UPT, UR4, UR9, UR5 ;  /* 0x0000000904047290 */ /* 0x000fe4000fffe005 */
[----:B------:R-:W-:-:S02]  /*13e0*/  USEL UR7, UR11, 0x20, UP0 ;  /* 0x000000200b077887 */ /* 0x000fc40008000000 */
[----:B------:R-:W-:Y:S02]  /*13f0*/  USEL UR6, UR12, 0x40, UP0 ;  /* 0x000000400c067887 */ /* 0x000fe40008000000 */
[----:B------:R-:W-:Y:S02]  /*1400*/  UIADD3 UR4, UPT, UPT, UR8, UR10, UR4 ;  /* 0x0000000a08047290 */ /* 0x000fe4000fffe004 */
[----:B------:R-:W-:Y:S02]  /*1410*/  USEL UR5, UR13, 0x80, UP0 ;  /* 0x000000800d057887 */ /* 0x000fe40008000000 */
[----:B------:R-:W-:-:S04]  /*1420*/  UIADD3 UR4, UPT, UPT, UR6, UR7, UR4 ;  /* 0x0000000706047290 */ /* 0x000fc8000fffe004 */
[----:B------:R-:W-:-:S06]  /*1430*/  UIADD3 UR4, UPT, UPT, UR4, UR5, URZ ;  /* 0x0000000504047290 */ /* 0x000fcc000fffe0ff */
[----:B------:R-:W-:Y:S02]  /*1440*/  IMAD.U32 R2, RZ, RZ, UR4 ;  /* 0x00000004ff027e24 */ /* 0x000fe4000f8e00ff */
.L_x_18:
[----:B------:R-:W-:Y:S05]  /*1450*/  BRA.U !UP2, `(.L_x_19) ;  /* 0x000000010ad47547 */ /* 0x000fea000b800000 */
[----:B------:R-:W1:Y:S01]  /*1460*/  LDCU.128 UR12, c[0x0][0xb10] ;  /* 0x00016200ff0c77ac */ /* 0x000e620008000c00 */
[----:B------:R-:W2:Y:S01]  /*1470*/  LDCU UR6, c[0x0][0x370] ;  /* 0x00006e00ff0677ac */ /* 0x000ea20008000800 */
[----:B------:R-:W3:Y:S01]  /*1480*/  LDCU UR5, c[0x0][0x374] ;  /* 0x00006e80ff0577ac */ /* 0x000ee20008000800 */
[----:B------:R-:W4:Y:S01]  /*1490*/  LDCU UR24, c[0x0][0xb0c] ;  /* 0x00016180ff1877ac */ /* 0x000f220008000800 */
[----:B------:R-:W4:Y:S01]  /*14a0*/  LDCU UR4, c[0x0][0xb20] ;  /* 0x00016400ff0477ac */ /* 0x000f220008000800 */
[----:B------:R-:W4:Y:S01]  /*14b0*/  LDCU.64 UR8, c[0x0][0xb28] ;  /* 0x00016500ff0877ac */ /* 0x000f220008000a00 */
[----:B-1----:R-:W-:Y:S02]  /*14c0*/  UISETP.NE.AND UP0, UPT, UR14, 0x1, UPT ;  /* 0x000000010e00788c */ /* 0x002fe4000bf05270 */
[----:B---3--:R-:W-:Y:S02]  /*14d0*/  UIMAD.WIDE.U32 UR10, UR5, UR15, URZ ;  /* 0x0000000f050a72a5 */ /* 0x008fe4000f8e00ff */
[----:B--2---:R-:W-:-:S02]  /*14e0*/  UIMAD.WIDE.U32 UR18, UR6, UR12, URZ ;  /* 0x0000000c061272a5 */ /* 0x004fc4000f8e00ff */
[----:B----4-:R-:W-:Y:S02]  /*14f0*/  UISETP.NE.AND UP1, UPT, UR24, 0x1, UPT ;  /* 0x000000011800788c */ /* 0x010fe4000bf25270 */
[----:B------:R-:W-:Y:S01]  /*1500*/  UISETP.NE.AND UP2, UPT, UR23, 0x1, UPT ;  /* 0x000000011700788c */ /* 0x000fe2000bf45270 */
[----:B------:R-:W-:Y:S02]  /*1510*/  UMOV UR10, UR11 ;  /* 0x0000000b000a7c82 */ /* 0x000fe40008000000 */
[----:B------:R-:W-:Y:S01]  /*1520*/  UMOV UR18, UR19 ;  /* 0x0000001300127c82 */ /* 0x000fe20008000000 */
[----:B------:R-:W-:Y:S02]  /*1530*/  @UP0 USHF.R.U32.HI UR5, URZ, UR4, UR10 ;  /* 0x00000004ff050299 */ /* 0x000fe4000801160a */
[----:B------:R-:W-:Y:S02]  /*1540*/  UIMAD.WIDE.U32 UR20, UR30, UR15, URZ ;  /* 0x0000000f1e1472a5 */ /* 0x000fe4000f8e00ff */
[----:B------:R-:W-:-:S02]  /*1550*/  UIMAD.WIDE.U32 UR10, UR5, UR8, URZ ;  /* 0x00000008050a72a5 */ /* 0x000fc4000f8e00ff */
[----:B------:R-:W-:Y:S02]  /*1560*/  @UP1 USHF.R.U32.HI UR6, URZ, UR13, UR18 ;  /* 0x0000000dff061299 */ /* 0x000fe40008011612 */
[----:B------:R-:W-:Y:S02]  /*1570*/  UIMAD.WIDE.U32 UR16, UR25, UR12, URZ ;  /* 0x0000000c191072a5 */ /* 0x000fe4000f8e00ff */
[----:B------:R-:W-:Y:S01]  /*1580*/  UIMAD.WIDE.U32 UR18, UR6, UR8, URZ ;  /* 0x00000008061272a5 */ /* 0x000fe2000f8e00ff */
[----:B------:R-:W-:Y:S01]  /*1590*/  UMOV UR20, UR21 ;  /* 0x0000001500147c82 */ /* 0x000fe20008000000 */
[----:B------:R-:W-:Y:S01]  /*15a0*/  UMOV UR10, UR11 ;  /* 0x0000000b000a7c82 */ /* 0x000fe20008000000 */
[----:B------:R-:W-:Y:S02]  /*15b0*/  USHF.R.U32.HI UR20, URZ, UR4, UR20 ;  /* 0x00000004ff147299 */ /* 0x000fe40008011614 */
[----:B------:R-:W-:Y:S02]  /*15c0*/  @UP2 USHF.R.U32.HI UR5, URZ, UR9, UR10 ;  /* 0x00000009ff052299 */ /* 0x000fe4000801160a */
[----:B------:R-:W-:Y:S01]  /*15d0*/  UMOV UR7, UR19 ;  /* 0x0000001300077c82 */ /* 0x000fe20008000000 */
[----:B------:R-:W-:Y:S01]  /*15e0*/  UMOV UR16, UR17 ;  /* 0x0000001100107c82 */ /* 0x000fe20008000000 */
[----:B------:R-:W-:-:S02]  /*15f0*/  @UP2 USHF.R.U32.HI UR6, URZ, UR9, UR7 ;  /* 0x00000009ff062299 */ /* 0x000fc40008011607 */
[----:B------:R-:W-:Y:S02]  /*1600*/  USHF.R.U32.HI UR16, URZ, UR13, UR16 ;  /* 0x0000000dff107299 */ /* 0x000fe40008011610 */
[----:B------:R-:W-:Y:S02]  /*1610*/  USEL UR4, UR30, UR20, !UP0 ;  /* 0x000000141e047287 */ /* 0x000fe4000c000000 */
[----:B------:R-:W-:Y:S02]  /*1620*/  UIMAD UR7, UR5, UR23, URZ ;  /* 0x00000017050772a4 */ /* 0x000fe4000f8e02ff */
[----:B------:R-:W-:Y:S02]  /*1630*/  USEL UR5, UR25, UR16, !UP1 ;  /* 0x0000001019057287 */ /* 0x000fe4000c800000 */
[----:B------:R-:W-:Y:S02]  /*1640*/  UIMAD UR12, UR6, UR23, URZ ;  /* 0x00000017060c72a4 */ /* 0x000fe4000f8e02ff */
[----:B------:R-:W-:-:S02]  /*1650*/  UISETP.GE.AND UP0, UPT, UR4, UR7, UPT ;  /* 0x000000070400728c */ /* 0x000fc4000bf06270 */
[----:B------:R-:W-:Y:S02]  /*1660*/  UIMAD.WIDE.U32 UR10, UR4, UR8, URZ ;  /* 0x00000008040a72a5 */ /* 0x000fe4000f8e00ff */
[----:B------:R-:W-:Y:S02]  /*1670*/  UISETP.GE.OR UP0, UPT, UR5, UR12, UP0 ;  /* 0x0000000c0500728c */ /* 0x000fe40008706670 */
[----:B------:R-:W-:Y:S02]  /*1680*/  UIMAD.WIDE.U32 UR12, UR5, UR8, URZ ;  /* 0x00000008050c72a5 */ /* 0x000fe4000f8e00ff */
[----:B------:R-:W-:Y:S01]  /*1690*/  UIADD3 UR10, UPT, UPT, -UR4, URZ, URZ ;  /* 0x000000ff040a7290 */ /* 0x000fe2000fffe1ff */
[----:B------:R-:W-:Y:S01]  /*16a0*/  UMOV UR8, UR11 ;  /* 0x0000000b00087c82 */ /* 0x000fe20008000000 */
[----:B------:R-:W-:Y:S02]  /*16b0*/  UIADD3 UR11, UPT, UPT, -UR5, URZ, URZ ;  /* 0x000000ff050b7290 */ /* 0x000fe4000fffe1ff */
[----:B------:R-:W-:-:S03]  /*16c0*/  USHF.R.U32.HI UR8, URZ, UR9, UR8 ;  /* 0x00000009ff087299 */ /* 0x000fc60008011608 */
[----:B------:R-:W-:Y:S01]  /*16d0*/  @!UP0 UMOV UR7, UR13 ;  /* 0x0000000d00078c82 */ /* 0x000fe20008000000 */
[----:B------:R-:W-:Y:S02]  /*16e0*/  UIMAD UR30, UR14, UR10, UR30 ;  /* 0x0000000a0e1e72a4 */ /* 0x000fe4000f8e021e */
[----:B------:R-:W-:Y:S02]  /*16f0*/  USEL UR8, UR4, UR8, !UP2 ;  /* 0x0000000804087287 */ /* 0x000fe4000d000000 */
[----:B------:R-:W-:Y:S02]  /*1700*/  @!UP0 USHF.R.U32.HI UR7, URZ, UR9, UR7 ;  /* 0x00000009ff078299 */ /* 0x000fe40008011607 */
[----:B------:R-:W-:Y:S02]  /*1710*/  UIADD3 UR9, UPT, UPT, -UR8, URZ, URZ ;  /* 0x000000ff08097290 */ /* 0x000fe4000fffe1ff */
[----:B------:R-:W-:Y:S02]  /*1720*/  @!UP0 USEL UR7, UR5, UR7, !UP2 ;  /* 0x0000000705078287 */ /* 0x000fe4000d000000 */
[----:B------:R-:W-:-:S02]  /*1730*/  UIMAD UR9, UR23, UR9, UR4 ;  /* 0x00000009170972a4 */ /* 0x000fc4000f8e0204 */
[----:B------:R-:W-:Y:S02]  /*1740*/  @!UP0 UIADD3 UR8, UPT, UPT, UR8, -UR7, URZ ;  /* 0x8000000708088290 */ /* 0x000fe4000fffe0ff */
[----:B------:R-:W-:Y:S02]  /*1750*/  @!UP0 UIMAD UR6, UR9, UR6, UR7 ;  /* 0x00000006090682a4 */ /* 0x000fe4000f8e0207 */
[----:B------:R-:W-:Y:S02]  /*1760*/  @!UP0 UIMAD UR4, UR8, UR23, UR5 ;  /* 0x00000017080482a4 */ /* 0x000fe4000f8e0205 */
[----:B------:R-:W-:Y:S02]  /*1770*/  UIMAD UR25, UR24, UR11, UR25 ;  /* 0x0000000b181972a4 */ /* 0x000fe4000f8e0219 */
[----:B------:R-:W-:Y:S01]  /*1780*/  UIMAD UR30, UR4, UR14, UR30 ;  /* 0x0000000e041e72a4 */ /* 0x000fe2000f8e021e */
[----:B------:R-:W-:Y:S02]  /*1790*/  @!UP0 UMOV UR5, UR6 ;  /* 0x0000000600058c82 */ /* 0x000fe40008000000 */
[----:B------:R-:W-:-:S12]  /*17a0*/  UIMAD UR25, UR5, UR24, UR25 ;  /* 0x00000018051972a4 */ /* 0x000fd8000f8e0219 */
.L_x_19:
[----:B------:R-:W-:Y:S02]  /*17b0*/  UISETP.NE.AND UP1, UPT, UR26, 0x1, UPT ;  /* 0x000000011a00788c */ /* 0x000fe4000bf25270 */
[----:B------:R-:W-:Y:S02]  /*17c0*/  UISETP.NE.AND UP0, UPT, UR22, 0x2, UPT ;  /* 0x000000021600788c */ /* 0x000fe4000bf05270 */
[----:B------:R-:W-:-:S05]  /*17d0*/  ULOP3.LUT UR28, UR28, 0xe00, URZ, 0xc0, !UPT ;  /* 0x00000e001c1c7892 */ /* 0x000fca000f8ec0ff */
[----:B------:R-:W-:Y:S07]  /*17e0*/  BRA.U UP1, `(.L_x_20) ;  /* 0x0000000101447547 */ /* 0x000fee000b800000 */
[----:B------:R-:W1:Y:S01]  /*17f0*/  LDCU.128 UR8, c[0x0][0xb10] ;  /* 0x00016200ff0877ac */ /* 0x000e620008000c00 */
[----:B------:R-:W2:Y:S01]  /*1800*/  LDCU UR12, c[0x0][0xb0c] ;  /* 0x00016180ff0c77ac */ /* 0x000ea20008000800 */
[----:B------:R-:W3:Y:S01]  /*1810*/  LDCU UR13, c[0x0][0xb20] ;  /* 0x00016400ff0d77ac */ /* 0x000ee20008000800 */
[----:B-1----:R-:W-:Y:S02]  /*1820*/  UIMAD.WIDE.U32 UR6, UR25, UR8, URZ ;  /* 0x00000008190672a5 */ /* 0x002fe4000f8e00ff */
[----:B------:R-:W-:Y:S02]  /*1830*/  UIMAD.WIDE.U32 UR4, UR30, UR11, URZ ;  /* 0x0000000b1e0472a5 */ /* 0x000fe4000f8e00ff */
[----:B--2---:R-:W-:Y:S02]  /*1840*/  UISETP.NE.AND UP2, UPT, UR12, 0x1, UPT ;  /* 0x000000010c00788c */ /* 0x004fe4000bf45270 */
[----:B------:R-:W-:Y:S01]  /*1850*/  UISETP.NE.AND UP1, UPT, UR10, 0x1, UPT ;  /* 0x000000010a00788c */ /* 0x000fe2000bf25270 */
[----:B------:R-:W-:-:S02]  /*1860*/  UMOV UR6, UR7 ;  /* 0x0000000700067c82 */ /* 0x000fc40008000000 */
[----:B------:R-:W-:Y:S01]  /*1870*/  UMOV UR4, UR5 ;  /* 0x0000000500047c82 */ /* 0x000fe20008000000 */
[----:B------:R-:W-:Y:S02]  /*1880*/  USHF.R.U32.HI UR6, URZ, UR9, UR6 ;  /* 0x00000009ff067299 */ /* 0x000fe40008011606 */
[----:B---3--:R-:W-:Y:S02]  /*1890*/  USHF.R.U32.HI UR4, URZ, UR13, UR4 ;  /* 0x0000000dff047299 */ /* 0x008fe40008011604 */
[----:B------:R-:W-:Y:S02]  /*18a0*/  USEL UR5, UR25, UR6, !UP2 ;  /* 0x0000000619057287 */ /* 0x000fe4000d000000 */
[----:B------:R-:W-:-:S04]  /*18b0*/  USEL UR4, UR30, UR4, !UP1 ;  /* 0x000000041e047287 */ /* 0x000fc8000c800000 */
[----:B------:R-:W-:Y:S02]  /*18c0*/  UIADD3 UR6, UPT, UPT, UR5, -UR4, URZ ;  /* 0x8000000405067290 */ /* 0x000fe4000fffe0ff */
[----:B------:R-:W-:Y:S02]  /*18d0*/  UIADD3 UR4, UPT, UPT, -UR5, UR4, URZ ;  /* 0x0000000405047290 */ /* 0x000fe4000fffe1ff */
[----:B------:R-:W-:Y:S02]  /*18e0*/  UIMAD UR30, UR6, UR10, UR30 ;  /* 0x0000000a061e72a4 */ /* 0x000fe4000f8e021e */
[----:B------:R-:W-:-:S12]  /*18f0*/  UIMAD UR25, UR4, UR12, UR25 ;  /* 0x0000000c041972a4 */ /* 0x000fd8000f8e0219 */
.L_x_20:
[----:B------:R-:W-:Y:S05]  /*1900*/  BRA.U !UP5, `(.L_x_21) ;  /* 0x000000010d0c7547 */ /* 0x000fea000b800000 */
[----:B------:R-:W-:Y:S01]  /*1910*/  UCGABAR_WAIT ;  /* 0x0000000000007dc7 */ /* 0x000fe20008000000 */
[----:B------:R-:W-:Y:S01]  /*1920*/  CCTL.IVALL ;  /* 0x00000000ff00798f */ /* 0x000fe20002000000 */
[----:B------:R-:W-:Y:S05]  /*1930*/  BRA `(.L_x_22) ;  /* 0x0000000000047947 */ /* 0x000fea0003800000 */
.L_x_21:
[----:B------:R-:W-:Y:S06]  /*1940*/  BAR.SYNC.DEFER_BLOCKING 0x0 ;  /* 0x0000000000007b1d */ /* 0x000fec0000010000 */
.L_x_22:
[----:B------:R-:W-:Y:S05]  /*1950*/  BRA.U UP0, `(.L_x_23) ;  /* 0x0000001900747547 */ /* 0x000fea000b800000 */
[----:B------:R-:W1:Y:S01]  /*1960*/  LDCU UR6, c[0x0][0x38c] ;  /* 0x00007180ff0677ac */ /* 0x000e620008000800 */
[----:B------:R-:W2:Y:S01]  /*1970*/  S2UR UR7, SR_CgaCtaId ;  /* 0x00000000000779c3 */ /* 0x000ea20000008800 */
[----:B------:R-:W-:Y:S01]  /*1980*/  PLOP3.LUT P1, PT, PT, PT, UP3, 0x80, 0x8 ;  /* 0x000000000008781c */ /* 0x000fe20003f2f038 */
[----:B------:R-:W-:Y:S01]  /*1990*/  IMAD.MOV.U32 R12, RZ, RZ, 0x1 ;  /* 0x00000001ff0c7424 */ /* 0x000fe200078e00ff */
[----:B------:R-:W-:Y:S01]  /*19a0*/  UMOV UR13, 0x400 ;  /* 0x00000400000d7882 */ /* 0x000fe20000000000 */
[----:B------:R-:W-:Y:S01]  /*19b0*/  UISETP.NE.AND UP1, UPT, UR22, URZ, UPT ;  /* 0x000000ff1600728c */ /* 0x000fe2000bf25270 */
[----:B------:R-:W-:Y:S02]  /*19c0*/  ISETP.EQ.OR P2, PT, R0, RZ, P3 ;  /* 0x000000ff0000720c */ /* 0x000fe40001f42670 */
[----:B------:R-:W-:Y:S02]  /*19d0*/  CS2R R10, SRZ ;  /* 0x00000000000a7805 */ /* 0x000fe4000001ff00 */
[----:B------:R-:W-:Y:S01]  /*19e0*/  PLOP3.LUT P1, PT, P1, PT, PT, 0x8, 0x80 ;  /* 0x000000000080781c */ /* 0x000fe20000f2e170 */
[----:B------:R-:W-:Y:S01]  /*19f0*/  IMAD.MOV.U32 R9, RZ, RZ, RZ ;  /* 0x000000ffff097224 */ /* 0x000fe200078e00ff */
[----:B------:R-:W3:Y:S01]  /*1a00*/  LDCU UR41, c[0x0][0x370] ;  /* 0x00006e00ff2977ac */ /* 0x000ee20008000800 */
[----:B------:R-:W-:Y:S01]  /*1a10*/  IMAD.MOV.U32 R8, RZ, RZ, 0x1 ;  /* 0x00000001ff087424 */ /* 0x000fe200078e00ff */
[----:B------:R-:W4:Y:S01]  /*1a20*/  LDCU.64 UR26, c[0x0][0x348] ;  /* 0x00006900ff1a77ac */ /* 0x000f220008000a00 */
[----:B-1----:R-:W-:-:S02]  /*1a30*/  UIADD3 UR5, UPT, UPT, UR6, 0x1f, URZ ;  /* 0x0000001f06057890 */ /* 0x002fc4000fffe0ff */
[----:B------:R-:W-:Y:S02]  /*1a40*/  USHF.R.U32.HI UR45, URZ, 0x5, UR28 ;  /* 0x00000005ff2d7899 */ /* 0x000fe4000801161c */
[----:B------:R-:W-:Y:S02]  /*1a50*/  USHF.R.S32.HI UR4, URZ, 0x1f, UR5 ;  /* 0x0000001fff047899 */ /* 0x000fe40008011405 */
[----:B------:R-:W-:Y:S02]  /*1a60*/  UIADD3 UR46, UPT, UPT, UR6, 0x3e, URZ ;  /* 0x0000003e062e7890 */ /* 0x000fe4000fffe0ff */
[----:B------:R-:W-:Y:S02]  /*1a70*/  ULEA.HI UR4, UR4, UR5, URZ, 0x5 ;  /* 0x0000000504047291 */ /* 0x000fe4000f8f28ff */
[----:B------:R-:W-:Y:S02]  /*1a80*/  UIADD3 UR5, UPT, UPT, UR6, -0x1, URZ ;  /* 0xffffffff06057890 */ /* 0x000fe4000fffe0ff */
[----:B------:R-:W-:-:S02]  /*1a90*/  USHF.R.S32.HI UR43, URZ, 0x5, UR4 ;  /* 0x00000005ff2b7899 */ /* 0x000fc40008011404 */
[----:B------:R-:W-:Y:S02]  /*1aa0*/  UISETP.GE.U32.AND UP2, UPT, UR5, -0x3f, UPT ;  /* 0xffffffc10500788c */ /* 0x000fe4000bf46070 */
[----:B------:R-:W-:Y:S02]  /*1ab0*/  UISETP.LT.U32.AND UP0, UPT, UR43, 0x10, UPT ;  /* 0x000000102b00788c */ /* 0x000fe4000bf01070 */
[----:B--2---:R-:W-:Y:S02]  /*1ac0*/  ULEA UR13, UR7, UR13, 0x18 ;  /* 0x0000000d070d7291 */ /* 0x004fe4000f8ec0ff */
[----:B------:R-:W-:Y:S02]  /*1ad0*/  USEL UR42, UR43, 0x10, UP0 ;  /* 0x000000102b2a7887 */ /* 0x000fe40008000000 */
[----:B------:R-:W-:Y:S02]  /*1ae0*/  ULEA UR29, UR28, UR13, 0x1 ;  /* 0x0000000d1c1d7291 */ /* 0x000fe4000f8e08ff */
[----:B------:R-:W-:-:S02]  /*1af0*/  UIADD3 UR21, UPT, UPT, UR42, -0x1, URZ ;  /* 0xffffffff2a157890 */ /* 0x000fc4000fffe0ff */
[----:B------:R-:W-:Y:S01]  /*1b00*/  @UP2 UIADD3 UR21, UPT, UPT, UR42, URZ, URZ ;  /* 0x000000ff2a152290 */ /* 0x000fe2000fffe0ff */
[----:B------:R-:W1:Y:S01]  /*1b10*/  LDCU UR39, c[0x0][0x374] ;  /* 0x00006e80ff2777ac */ /* 0x000e620008000800 */
[----:B------:R-:W-:Y:S02]  /*1b20*/  USEL UR24, UR37, 0x2, UP1 ;  /* 0x0000000225187887 */ /* 0x000fe40008800000 */
[----:B------:R-:W-:Y:S02]  /*1b30*/  UIADD3 UR29, UPT, UPT, UR29, 0x6400, URZ ;  /* 0x000064001d1d7890 */ /* 0x000fe4000fffe0ff */
[----:B------:R-:W-:Y:S02]  /*1b40*/  UIADD3 UR44, UPT, UPT, UR43, -UR42, URZ ;  /* 0x8000002a2b2c7290 */ /* 0x000fe4000fffe0ff */
[----:B------:R-:W-:Y:S01]  /*1b50*/  UIADD3 UR21, UPT, UPT, UR21, 0x1, URZ ;  /* 0x0000000115157890 */ /* 0x000fe2000fffe0ff */
[----:B---34-:R-:W-:-:S11]  /*1b60*/  UMOV UR5, URZ ;  /* 0x000000ff00057c82 */ /* 0x018fd60008000000 */
.L_x_43:
[----:B------:R-:W2:Y:S02]  /*1b70*/  S2UR UR4, SR_CgaCtaId ;  /* 0x00000000000479c3 */ /* 0x000ea40000008800 */
[----:B--2---:R-:W-:-:S09]  /*1b80*/  UISETP.NE.AND UP0, UPT, UR4, URZ, UPT ;  /* 0x000000ff0400728c */ /* 0x004fd2000bf05270 */
[----:B-1----:R-:W-:Y:S05]  /*1b90*/  BRA.U UP0, `(.L_x_24) ;  /* 0x0000000100287547 */ /* 0x002fea000b800000 */
[----:B------:R-:W-:Y:S02]  /*1ba0*/  LEA R0, R9, UR13, 0x3 ;  /* 0x0000000d09007c11 */ /* 0x000fe4000f8e18ff */
[----:B------:R-:W-:-:S04]  /*1bb0*/  SHF.L.U32 R3, R8, 0x1f, RZ ;  /* 0x0000001f08037819 */ /* 0x000fc800000006ff */
[----:B------:R-:W2:Y:S02]  /*1bc0*/  SYNCS.PHASECHK.TRANS64.TRYWAIT P0, [R0+URZ+0x1b0], R3 ;  /* 0x0001b003000075a7 */ /* 0x000ea400080011ff */
[----:B--2---:R-:W-:Y:S05]  /*1bd0*/  @!P0 BRA `(.L_x_25) ;  /* 0x0000006800688947 */ /* 0x004fea0003800000 */
.L_x_135:
[----:B------:R3:W-:Y:S01]  /*1be0*/  SYNCS.ARRIVE.TRANS64.A1T0 RZ, [R0+URZ+0x1a0], RZ ;  /* 0x0001a0ff00ff79a7 */ /* 0x0007e200081000ff */
[----:B------:R-:W-:-:S05]  /*1bf0*/  VIADD R9, R9, 0x1 ;  /* 0x0000000109097836 */ /* 0x000fca0000000000 */
[----:B------:R-:W-:-:S04]  /*1c00*/  ISETP.NE.AND P0, PT, R9, 0x2, PT ;  /* 0x000000020900780c */ /* 0x000fc80003f05270 */
[----:B--2---:R-:W-:Y:S02]  /*1c10*/  SEL R3, RZ, 0x1, P0 ;  /* 0x00000001ff037807 */ /* 0x004fe40000000000 */
[----:B------:R-:W-:Y:S02]  /*1c20*/  SEL R9, R9, RZ, P0 ;  /* 0x000000ff09097207 */ /* 0x000fe40000000000 */
[----:B------:R-:W-:-:S07]  /*1c30*/  LOP3.LUT R8, R8, R3, RZ, 0x3c, !PT ;  /* 0x0000000308087212 */ /* 0x000fce00078e3cff */
.L_x_24:
[----:B------:R-:W-:Y:S01]  /*1c40*/  ULEA UR4, UR5, UR13, 0x3 ;  /* 0x0000000d05047291 */ /* 0x000fe2000f8e18ff */
[----:B---3--:R-:W-:Y:S01]  /*1c50*/  SHF.L.U32 R0, R12, 0x1f, RZ ;  /* 0x0000001f0c007819 */ /* 0x008fe200000006ff */
[----:B------:R-:W-:Y:S02]  /*1c60*/  UISETP.GE.U32.AND UP0, UPT, UR46, 0x3f, UPT ;  /* 0x0000003f2e00788c */ /* 0x000fe4000bf06070 */
[----:B------:R-:W-:Y:S02]  /*1c70*/  USHF.L.U32 UR11, UR30, 0x6, URZ ;  /* 0x000000061e0b7899 */ /* 0x000fe400080006ff */
[----:B------:R-:W-:Y:S01]  /*1c80*/  ULEA UR35, UR25, UR45, 0x7 ;  /* 0x0000002d19237291 */ /* 0x000fe2000f8e38ff */
[----:B------:R-:W-:Y:S02]  /*1c90*/  UMOV UR7, URZ ;  /* 0x000000ff00077c82 */ /* 0x000fe40008000000 */
[----:B------:R2:W3:Y:S02]  /*1ca0*/  SYNCS.PHASECHK.TRANS64.TRYWAIT P0, [UR4+0x80], R0 ;  /* 0x00008000ff0075a7 */ /* 0x0004e40008001104 */
[----:B------:R-:W-:Y:S07]  /*1cb0*/  BRA.U !UP0, `(.L_x_26) ;  /* 0x0000000108c07547 */ /* 0x000fee000b800000 */
[----:B------:R-:W-:Y:S01]  /*1cc0*/  UMOV UR6, URZ ;  /* 0x000000ff00067c82 */ /* 0x000fe20008000000 */
[----:B------:R-:W-:-:S05]  /*1cd0*/  UMOV UR4, UR5 ;  /* 0x0000000500047c82 */ /* 0x000fca0008000000 */
.L_x_32:
[----:B------:R-:W-:Y:S01]  /*1ce0*/  ULEA UR33, UR4, UR13, 0x3 ;  /* 0x0000000d04217291 */ /* 0x000fe2000f8e18ff */
[----:B---3--:R-:W-:Y:S01]  /*1cf0*/  @!P3 MOV R2, 0x3000 ;  /* 0x000030000002b802 */ /* 0x008fe20000000f00 */
[----:B-1-3--:R-:W-:Y:S10]  /*1d00*/  @P0 BRA `(.L_x_27) ;  /* 0x00000000000c0947 */ /* 0x00aff40003800000 */
[----:B------:R-:W-:-:S04]  /*1d10*/  SHF.L.U32 R3, R12, 0x1f, RZ ;  /* 0x0000001f0c037819 */ /* 0x000fc800000006ff */
[----:B------:R-:W3:Y:S02]  /*1d20*/  SYNCS.PHASECHK.TRANS64.TRYWAIT P0, [UR33+0x80], R3 ;  /* 0x00008003ff0075a7 */ /* 0x000ee40008001121 */
[----:B---3--:R-:W-:Y:S05]  /*1d30*/  @!P0 BRA `(.L_x_28) ;  /* 0x0000006800248947 */ /* 0x008fea0003800000 */
.L_x_27:
[----:B------:R3:W-:Y:S01]  /*1d40*/  @!P3 SYNCS.ARRIVE.TRANS64 RZ, [UR33], R2 ;  /* 0x00000002ffffb9a7 */ /* 0x0007e20008000021 */
[----:B------:R-:W-:-:S04]  /*1d50*/  ULOP3.LUT UR5, UR24, 0x2, URZ, 0xfc, !UPT ;  /* 0x0000000218057892 */ /* 0x000fc8000f8efcff */
[----:B------:R-:W-:-:S09]  /*1d60*/  UISETP.NE.AND UP0, UPT, UR5, 0x2, UPT ;  /* 0x000000020500788c */ /* 0x000fd2000bf05270 */
[----:B------:R-:W-:Y:S05]  /*1d70*/  BRA.U UP0, `(.L_x_29) ;  /* 0x0000000100047547 */ /* 0x000fea000b800000 */
[----:B-1----:R-:W-:Y:S05]  /*1d80*/  BPT.TRAP 0x1 ;  /* 0x000000040000795c */ /* 0x002fea0000300000 */
.L_x_29:
[----:B------:R-:W-:Y:S04]  /*1d90*/  BSSY.RECONVERGENT B0, `(.L_x_30) ;  /* 0x0000003000007945 */ /* 0x000fe80003800200 */
[----:B------:R-:W-:Y:S05]  /*1da0*/  @P2 BRA `(.L_x_31) ;  /* 0x0000000000042947 */ /* 0x000fea0003800000 */
[----:B-1----:R-:W-:Y:S05]  /*1db0*/  BPT.TRAP 0x1 ;  /* 0x000000040000795c */ /* 0x002fea0000300000 */
.L_x_31:
[----:B-1----:R-:W-:Y:S05]  /*1dc0*/  BSYNC.RECONVERGENT B0 ;  /* 0x0000000000007941 */ /* 0x002fea0003800200 */
.L_x_30:
[----:B------:R-:W-:Y:S02]  /*1dd0*/  UIADD3 UR5, UPT, UPT, UR4, 0x1, URZ ;  /* 0x0000000104057890 */ /* 0x000fe4000fffe0ff */
[----:B------:R-:W-:Y:S02]  /*1de0*/  UIADD3 UR16, UP1, UPT, UR26, 0x80, URZ ;  /* 0x000000801a107890 */ /* 0x000fe4000ff3e0ff */
[----:B------:R-:W-:Y:S02]  /*1df0*/  UISETP.NE.AND UP0, UPT, UR5, 0x10, UPT ;  /* 0x000000100500788c */ /* 0x000fe4000bf05270 */
[----:B------:R-:W-:Y:S02]  /*1e00*/  USHF.L.U32 UR34, UR6, 0x5, URZ ;  /* 0x0000000506227899 */ /* 0x000fe400080006ff */
[----:B------:R-:W-:Y:S02]  /*1e10*/  USEL UR8, URZ, 0x1, UP0 ;  /* 0x00000001ff087887 */ /* 0x000fe40008000000 */
[----:B------:R-:W-:-:S02]  /*1e20*/  USEL UR5, UR5, URZ, UP0 ;  /* 0x000000ff05057287 */ /* 0x000fc40008000000 */
[----:B------:R-:W-:Y:S02]  /*1e30*/  UIADD3 UR14, UP0, UPT, UR26, 0x180, URZ ;  /* 0x000001801a0e7890 */ /* 0x000fe4000ff1e0ff */
[----:B------:R-:W-:Y:S01]  /*1e40*/  LOP3.LUT R12, R12, UR8, RZ, 0x3c, !PT ;  /* 0x000000080c0c7c12 */ /* 0x000fe2000f8e3cff */
[----:B------:R-:W-:Y:S02]  /*1e50*/  USHF.L.U32 UR8, UR4, 0xc, URZ ;  /* 0x0000000c04087899 */ /* 0x000fe400080006ff */
[----:B------:R-:W-:Y:S01]  /*1e60*/  ULEA UR7, UR5, UR13, 0x3 ;  /* 0x0000000d05077291 */ /* 0x000fe2000f8e18ff */
[----:B--2---:R-:W-:Y:S01]  /*1e70*/  SHF.L.U32 R0, R12, 0x1f, RZ ;  /* 0x0000001f0c007819 */ /* 0x004fe200000006ff */
[----:B------:R-:W-:Y:S02]  /*1e80*/  ULOP3.LUT UR4, UR8, UR28, URZ, 0xfc, !UPT ;  /* 0x0000001c08047292 */ /* 0x000fe4000f8efcff */
[----:B------:R-:W-:Y:S02]  /*1e90*/  UIADD3.X UR17, UPT, UPT, URZ, UR27, URZ, UP1, !UPT ;  /* 0x0000001bff117290 */ /* 0x000fe40008ffe4ff */
[----:B------:R-:W-:-:S02]  /*1ea0*/  ULEA UR4, UR4, UR13, 0x1 ;  /* 0x0000000d04047291 */ /* 0x000fc4000f8e08ff */
[----:B------:R-:W-:Y:S01]  /*1eb0*/  UIADD3 UR8, UPT, UPT, UR13, 0x26400, UR8 ;  /* 0x000264000d087890 */ /* 0x000fe2000fffe008 */
[----:B------:R4:W1:Y:S01]  /*1ec0*/  SYNCS.PHASECHK.TRANS64.TRYWAIT P0, [UR7+0x80], R0 ;  /* 0x00008000ff0075a7 */ /* 0x0008620008001107 */
[----:B------:R-:W-:Y:S02]  /*1ed0*/  UIADD3 UR32, UPT, UPT, UR4, 0x6400, URZ ;  /* 0x0000640004207890 */ /* 0x000fe4000fffe0ff */
[----:B------:R-:W-:Y:S01]  /*1ee0*/  UIADD3.X UR15, UPT, UPT, URZ, UR27, URZ, UP0, !UPT ;  /* 0x0000001bff0f7290 */ /* 0x000fe200087fe4ff */
[----:B------:R-:W-:Y:S01]  /*1ef0*/  UMOV UR7, 0xff0000 ;  /* 0x00ff000000077882 */ /* 0x000fe20000000000 */
[----:B------:R-:W-:Y:S01]  /*1f00*/  UMOV UR18, 0x0 ;  /* 0x0000000000127882 */ /* 0x000fe20000000000 */
[----:B------:R-:W-:Y:S01]  /*1f10*/  UMOV UR19, 0x10000000 ;  /* 0x1000000000137882 */ /* 0x000fe20000000000 */
[----:B------:R-:W-:Y:S01]  /*1f20*/  UMOV UR12, UR36 ;  /* 0x00000024000c7c82 */ /* 0x000fe20008000000 */
[----:B------:R-:W-:Y:S01]  /*1f30*/  UMOV UR9, UR33 ;  /* 0x0000002100097c82 */ /* 0x000fe20008000000 */
[----:B------:R-:W-:Y:S01]  /*1f40*/  UMOV UR10, UR34 ;  /* 0x00000022000a7c82 */ /* 0x000fe20008000000 */
[----:B------:R2:W-:Y:S01]  /*1f50*/  UTMALDG.3D.MULTICAST [UR32], [UR16], UR7, desc[UR18] ;  /* 0x00001220100073b4 */ /* 0x0005e20008011807 */
[----:B------:R-:W-:Y:S01]  /*1f60*/  UIADD3 UR6, UPT, UPT, UR6, 0x1, URZ ;  /* 0x0000000106067890 */ /* 0x000fe2000fffe0ff */
[----:B------:R-:W-:-:S03]  /*1f70*/  UMOV UR4, UR5 ;  /* 0x0000000500047c82 */ /* 0x000fc60008000000 */
[----:B------:R-:W-:Y:S01]  /*1f80*/  UISETP.NE.AND UP0, UPT, UR6, UR21, UPT ;  /* 0x000000150600728c */ /* 0x000fe2000bf05270 */
[----:B------:R4:W-:Y:S01]  /*1f90*/  UTMALDG.3D [UR8], [UR14], desc[UR18] ;  /* 0x000012080e0075b4 */ /* 0x0009e20008011000 */
[----:B--2---:R-:W-:-:S07]  /*1fa0*/  UMOV UR7, UR21 ;  /* 0x0000001500077c82 */ /* 0x004fce0008000000 */
[----:B----4-:R-:W-:Y:S05]  /*1fb0*/  BRA.U UP0, `(.L_x_32) ;  /* 0xfffffffd00487547 */ /* 0x010fea000b83ffff */
.L_x_26:
[----:B------:R-:W-:Y:S01]  /*1fc0*/  ULEA UR4, UR5, UR13, 0x3 ;  /* 0x0000000d05047291 */ /* 0x000fe2000f8e18ff */
[----:B--2---:R-:W-:Y:S01]  /*1fd0*/  SHF.L.U32 R0, R12, 0x1f, RZ ;  /* 0x0000001f0c007819 */ /* 0x004fe200000006ff */
[----:B------:R-:W-:Y:S01]  /*1fe0*/  @!P1 SYNCS.ARRIVE.TRANS64.A1T0 RZ, [UR13+0x138], RZ ;  /* 0x000138ffffff99a7 */ /* 0x000fe2000810000d */
[----:B------:R-:W-:-:S06]  /*1ff0*/  UISETP.GT.AND UP0, UPT, UR43, UR42, UPT ;  /* 0x0000002a2b00728c */ /* 0x000fcc000bf04270 */
[----:B-1-3--:R1:W2:Y:S03]  /*2000*/  SYNCS.PHASECHK.TRANS64.TRYWAIT P0, [UR4+0x80], R0 ;  /* 0x00008000ff0075a7 */ /* 0x00a2a60008001104 */
[----:B------:R-:W-:Y:S05]  /*2010*/  BRA.U !UP0, `(.L_x_33) ;  /* 0x0000000108bc7547 */ /* 0x000fea000b800000 */
[----:B------:R-:W-:Y:S01]  /*2020*/  UIADD3 UR25, UPT, UPT, UR44, UR7, URZ ;  /* 0x000000072c197290 */ /* 0x000fe2000fffe0ff */
[----:B------:R-:W-:-:S11]  /*2030*/  UMOV UR4, UR5 ;  /* 0x0000000500047c82 */ /* 0x000fd60008000000 */
.L_x_39:
[----:B------:R-:W-:Y:S01]  /*2040*/  ULEA UR17, UR4, UR13, 0x3 ;  /* 0x0000000d04117291 */ /* 0x000fe2000f8e18ff */
[----:B--2---:R-:W-:Y:S01]  /*2050*/  @!P3 MOV R2, 0x3000 ;  /* 0x000030000002b802 */ /* 0x004fe20000000f00 */
[----:B--2-4-:R-:W-:Y:S10]  /*2060*/  @P0 BRA `(.L_x_34) ;  /* 0x00000000000c0947 */ /* 0x014ff40003800000 */
[----:B------:R-:W-:-:S04]  /*2070*/  SHF.L.U32 R3, R12, 0x1f, RZ ;  /* 0x0000001f0c037819 */ /* 0x000fc800000006ff */
[----:B------:R-:W2:Y:S02]  /*2080*/  SYNCS.PHASECHK.TRANS64.TRYWAIT P0, [UR17+0x80], R3 ;  /* 0x00008003ff0075a7 */ /* 0x000ea40008001111 */
[----:B--2---:R-:W-:Y:S05]  /*2090*/  @!P0 BRA `(.L_x_35) ;  /* 0x0000006400648947 */ /* 0x004fea0003800000 */
.L_x_34:
[----:B------:R2:W-:Y:S01]  /*20a0*/  @!P3 SYNCS.ARRIVE.TRANS64 RZ, [UR17], R2 ;  /* 0x00000002ffffb9a7 */ /* 0x0005e20008000011 */
[----:B------:R-:W-:-:S04]  /*20b0*/  ULOP3.LUT UR5, UR24, 0x2, URZ, 0xfc, !UPT ;  /* 0x0000000218057892 */ /* 0x000fc8000f8efcff */
[----:B------:R-:W-:-:S09]  /*20c0*/  UISETP.NE.AND UP0, UPT, UR5, 0x2, UPT ;  /* 0x000000020500788c */ /* 0x000fd2000bf05270 */
[----:B------:R-:W-:Y:S05]  /*20d0*/  BRA.U UP0, `(.L_x_36) ;  /* 0x0000000100047547 */ /* 0x000fea000b800000 */
[----:B------:R-:W-:Y:S05]  /*20e0*/  BPT.TRAP 0x1 ;  /* 0x000000040000795c */ /* 0x000fea0000300000 */
.L_x_36:
[----:B------:R-:W-:Y:S04]  /*20f0*/  BSSY.RECONVERGENT B0, `(.L_x_37) ;  /* 0x0000003000007945 */ /* 0x000fe80003800200 */
[----:B------:R-:W-:Y:S05]  /*2100*/  @P2 BRA `(.L_x_38) ;  /* 0x0000000000042947 */ /* 0x000fea0003800000 */
[----:B------:R-:W-:Y:S05]  /*2110*/  BPT.TRAP 0x1 ;  /* 0x000000040000795c */ /* 0x000fea0000300000 */
.L_x_38:
[----:B------:R-:W-:Y:S05]  /*2120*/  BSYNC.RECONVERGENT B0 ;  /* 0x0000000000007941 */ /* 0x000fea0003800200 */
.L_x_37:
        /* <DEDUP_REMOVED lines=8> */
[----:B------:R-:W-:Y:S02]  /*21b0*/  ULEA UR6, UR5, UR13, 0x3 ;  /* 0x0000000d05067291 */ /* 0x000fe4000f8e18ff */
[----:B------:R-:W-:Y:S01]  /*21c0*/  ULEA UR8, UR4, UR13, 0xc ;  /* 0x0000000d04087291 */ /* 0x000fe2000f8e60ff */
[----:B-1----:R-:W-:Y:S01]  /*21d0*/  SHF.L.U32 R0, R12, 0x1f, RZ ;  /* 0x0000001f0c007819 */ /* 0x002fe200000006ff */
[----:B------:R-:W-:Y:S02]  /*21e0*/  ULEA UR16, UR4, UR29, 0xd ;  /* 0x0000001d04107291 */ /* 0x000fe4000f8e68ff */
[----:B------:R-:W-:Y:S02]  /*21f0*/  UIADD3.X UR15, UPT, UPT, URZ, UR27, URZ, UP1, !UPT ;  /* 0x0000001bff0f7290 */ /* 0x000fe40008ffe4ff */
[----:B------:R-:W-:Y:S01]  /*2200*/  UIADD3 UR8, UPT, UPT, UR8, 0x26400, URZ ;  /* 0x0002640008087890 */ /* 0x000fe2000fffe0ff */
[----:B------:R3:W4:Y:S01]  /*2210*/  SYNCS.PHASECHK.TRANS64.TRYWAIT P0, [UR6+0x80], R0 ;  /* 0x00008000ff0075a7 */ /* 0x0007220008001106 */
[----:B------:R-:W-:Y:S01]  /*2220*/  UIADD3.X UR23, UPT, UPT, URZ, UR27, URZ, UP0, !UPT ;  /* 0x0000001bff177290 */ /* 0x000fe200087fe4ff */
[----:B------:R-:W-:Y:S01]  /*2230*/  UMOV UR6, 0xff0000 ;  /* 0x00ff000000067882 */ /* 0x000fe20000000000 */
[----:B------:R-:W-:Y:S01]  /*2240*/  UMOV UR30, 0x0 ;  /* 0x00000000001e7882 */ /* 0x000fe20000000000 */
[----:B------:R-:W-:Y:S01]  /*2250*/  UMOV UR31, 0x10000000 ;  /* 0x10000000001f7882 */ /* 0x000fe20000000000 */
[----:B------:R-:W-:Y:S01]  /*2260*/  UMOV UR19, UR35 ;  /* 0x0000002300137c82 */ /* 0x000fe20008000000 */
[----:B------:R-:W-:Y:S01]  /*2270*/  UMOV UR20, UR36 ;  /* 0x0000002400147c82 */ /* 0x000fe20008000000 */
[----:B------:R-:W-:Y:S01]  /*2280*/  UMOV UR12, UR36 ;  /* 0x00000024000c7c82 */ /* 0x000fe20008000000 */
[----:B------:R-:W-:Y:S01]  /*2290*/  UMOV UR9, UR17 ;  /* 0x0000001100097c82 */ /* 0x000fe20008000000 */
[----:B------:R-:W-:Y:S01]  /*22a0*/  UMOV UR10, UR18 ;  /* 0x00000012000a7c82 */ /* 0x000fe20008000000 */
[----:B------:R3:W-:Y:S01]  /*22b0*/  UTMALDG.3D.MULTICAST [UR16], [UR14], UR6, desc[UR30] ;  /* 0x00001e100e0073b4 */ /* 0x0007e20008011806 */
[----:B------:R-:W-:Y:S01]  /*22c0*/  UIADD3 UR7, UPT, UPT, UR7, 0x1, URZ ;  /* 0x0000000107077890 */ /* 0x000fe2000fffe0ff */
[----:B------:R-:W-:-:S03]  /*22d0*/  UMOV UR4, UR5 ;  /* 0x0000000500047c82 */ /* 0x000fc60008000000 */
[----:B------:R-:W-:Y:S01]  /*22e0*/  UISETP.NE.AND UP0, UPT, UR7, UR25, UPT ;  /* 0x000000190700728c */ /* 0x000fe2000bf05270 */
[----:B------:R3:W-:Y:S08]  /*22f0*/  UTMALDG.3D [UR8], [UR22], desc[UR30] ;  /* 0x00001e08160075b4 */ /* 0x0007f00008011000 */
[----:B---3--:R-:W-:Y:S05]  /*2300*/  BRA.U UP0, `(.L_x_39) ;  /* 0xfffffffd004c7547 */ /* 0x008fea000b83ffff */
.L_x_33:
[C---:B------:R-:W-:Y:S01]  /*2310*/  LEA R3, R11.reuse, UR13, 0x3 ;  /* 0x0000000d0b037c11 */ /* 0x040fe2000f8e18ff */
[----:B------:R-:W-:Y:S01]  /*2320*/  NOP ;  /* 0x0000000000007918 */ /* 0x000fe20000000000 */
[----:B-1----:R-:W-:Y:S02]  /*2330*/  SHF.L.U32 R0, R10, 0x1f, RZ ;  /* 0x0000001f0a007819 */ /* 0x002fe400000006ff */
[----:B------:R-:W-:Y:S02]  /*2340*/  LEA R5, R11, UR13, 0x4 ;  /* 0x0000000d0b057c11 */ /* 0x000fe4000f8e20ff */
[----:B--2-4-:R-:W1:Y:S02]  /*2350*/  SYNCS.PHASECHK.TRANS64.TRYWAIT P0, [R3+URZ+0x140], R0 ;  /* 0x00014000030075a7 */ /* 0x014e6400080011ff */
[----:B-1----:R-:W-:Y:S05]  /*2360*/  @!P0 BRA `(.L_x_40) ;  /* 0x0000006000c88947 */ /* 0x002fea0003800000 */
.L_x_138:
[----:B------:R-:W2:Y:S01]  /*2370*/  LDS.128 R4, [R5+0x1d0] ;  /* 0x0001d00005047984 */ /* 0x000ea20000000c00 */
[----:B------:R-:W-:Y:S01]  /*2380*/  UISETP.GE.AND UP0, UPT, UR40, 0x1, UPT ;  /* 0x000000012800788c */ /* 0x000fe2000bf06270 */
[----:B------:R-:W-:Y:S01]  /*2390*/  @!PT LDS RZ, [RZ] ;  /* 0x00000000fffff984 */ /* 0x000fe20000000800 */
[----:B------:R-:W-:Y:S01]  /*23a0*/  @!PT LDS RZ, [RZ] ;  /* 0x00000000fffff984 */ /* 0x000fe20000000800 */
[----:B------:R-:W-:Y:S01]  /*23b0*/  @!PT LDS RZ, [RZ] ;  /* 0x00000000fffff984 */ /* 0x000fe20000000800 */
[----:B------:R-:W-:Y:S01]  /*23c0*/  @!PT LDS RZ, [RZ] ;  /* 0x00000000fffff984 */ /* 0x000fe20000000800 */
[----:B------:R3:W-:Y:S06]  /*23d0*/  MEMBAR.ALL.CTA ;  /* 0x0000000000007992 */ /* 0x0007ec0000008000 */
[----:B---3--:R-:W3:Y:S01]  /*23e0*/  FENCE.VIEW.ASYNC.S ;  /* 0x00000000000073c6 */ /* 0x008ee20000000000 */
[----:B--2---:R-:W-:-:S13]  /*23f0*/  LOP3.LUT P0, RZ, R6, 0x1, RZ, 0xc0, !PT ;  /* 0x0000000106ff7812 */ /* 0x004fda000780c0ff */
[----:B---3--:R-:W-:Y:S01]  /*2400*/  VOTEU.ANY UP1, P0 ;  /* 0x0000000000ff7886 */ /* 0x008fe20000020100 */
[----:B------:R-:W-:-:S13]  /*2410*/  PLOP3.LUT P0, PT, PT, PT, UP1, 0x80, 0x8 ;  /* 0x000000000008781c */ /* 0x000fda0003f0f018 */
[----:B-1----:R-:W-:Y:S02]  /*2420*/  @P0 LOP3.LUT R0, R5, 0xffff, RZ, 0xc0, !PT ;  /* 0x0000ffff05000812 */ /* 0x002fe400078ec0ff */
[----:B------:R-:W-:Y:S02]  /*2430*/  @P0 MOV R2, R4 ;  /* 0x0000000400020202 */ /* 0x000fe40000000f00 */
[----:B------:R-:W-:Y:S01]  /*2440*/  @P0 R2UR UR6, R0 ;  /* 0x00000000000602ca */ /* 0x000fe200000e0000 */
[----:B------:R-:W-:Y:S01]  /*2450*/  VIADD R0, R3, 0x150 ;  /* 0x0000015003007836 */ /* 0x000fe20000000000 */
[----:B------:R-:W-:Y:S02]  /*2460*/  @P0 SHF.R.U32.HI R4, RZ, 0x10, R5 ;  /* 0x00000010ff040819 */ /* 0x000fe40000011605 */
[----:B------:R-:W-:Y:S02]  /*2470*/  @P0 R2UR UR7, R2 ;  /* 0x00000000020702ca */ /* 0x000fe400000e0000 */
[----:B------:R-:W-:-:S02]  /*2480*/  PRMT R0, RZ, 0x654, R0 ;  /* 0x00000654ff007816 */ /* 0x000fc40000000000 */
[----:B------:R-:W-:Y:S02]  /*2490*/  @P0 R2UR UR4, R4 ;  /* 0x00000000040402ca */ /* 0x000fe400000e0000 */
[----:B------:R1:W-:Y:S03]  /*24a0*/  SYNCS.ARRIVE.TRANS64.RED.A1T0 RZ, [R0+URZ], RZ ;  /* 0x000000ff00ff79a7 */ /* 0x0003e600081004ff */
[----:B------:R-:W-:-:S04]  /*24b0*/  @UP1 UMOV UR37, UR6 ;  /* 0x0000000600251c82 */ /* 0x000fc80008000000 */
[----:B------:R-:W-:-:S04]  /*24c0*/  @UP1 UMOV UR38, UR7 ;  /* 0x0000000700261c82 */ /* 0x000fc80008000000 */
[----:B------:R-:W-:Y:S01]  /*24d0*/  @UP1 UMOV UR36, UR4 ;  /* 0x0000000400241c82 */ /* 0x000fe20008000000 */
[----:B------:R-:W-:Y:S05]  /*24e0*/  BRA.U !UP0, `(.L_x_41) ;  /* 0x0000000108d47547 */ /* 0x000fea000b800000 */
[----:B------:R-:W2:Y:S01]  /*24f0*/  LDCU.128 UR16, c[0x0][0xb10] ;  /* 0x00016200ff1077ac */ /* 0x000ea20008000c00 */
[----:B------:R-:W3:Y:S01]  /*2500*/  LDCU UR12, c[0x0][0xb20] ;  /* 0x00016400ff0c77ac */ /* 0x000ee20008000800 */
[----:B------:R-:W4:Y:S01]  /*2510*/  LDCU UR20, c[0x0][0xb0c] ;  /* 0x00016180ff1477ac */ /* 0x000f220008000800 */
[----:B------:R-:W1:Y:S01]  /*2520*/  LDCU.64 UR8, c[0x0][0xb28] ;  /* 0x00016500ff0877ac */ /* 0x000e620008000a00 */
[----:B------:R-:W-:Y:S02]  /*2530*/  UISETP.NE.AND UP3, UPT, UR40, 0x1, UPT ;  /* 0x000000012800788c */ /* 0x000fe4000bf65270 */
[----:B--2---:R-:W-:Y:S02]  /*2540*/  UIMAD.WIDE.U32 UR10, UR39, UR19, URZ ;  /* 0x00000013270a72a5 */ /* 0x004fe4000f8e00ff */
[----:B------:R-:W-:Y:S02]  /*2550*/  UIMAD.WIDE.U32 UR6, UR41, UR16, URZ ;  /* 0x00000010290672a5 */ /* 0x000fe4000f8e00ff */
[----:B------:R-:W-:-:S02]  /*2560*/  UISETP.NE.AND UP0, UPT, UR18, 0x1, UPT ;  /* 0x000000011200788c */ /* 0x000fc4000bf05270 */
[----:B------:R-:W-:Y:S01]  /*2570*/  UIMAD.WIDE.U32 UR22, UR37, UR19, URZ ;  /* 0x00000013251672a5 */ /* 0x000fe2000f8e00ff */
[----:B------:R-:W-:Y:S02]  /*2580*/  UMOV UR10, UR11 ;  /* 0x0000000b000a7c82 */ /* 0x000fe40008000000 */
[----:B------:R-:W-:Y:S01]  /*2590*/  UMOV UR6, UR7 ;  /* 0x0000000700067c82 */ /* 0x000fe20008000000 */
[----:B---3--:R-:W-:Y:S02]  /*25a0*/  USHF.R.U32.HI UR10, URZ, UR12, UR10 ;  /* 0x0000000cff0a7299 */ /* 0x008fe4000801160a */
[----:B------:R-:W-:Y:S02]  /*25b0*/  USHF.R.U32.HI UR7, URZ, UR17, UR6 ;  /* 0x00000011ff077299 */ /* 0x000fe40008011606 */
[----:B----4-:R-:W-:Y:S02]  /*25c0*/  UISETP.NE.AND UP2, UPT, UR20, 0x1, UPT ;  /* 0x000000011400788c */ /* 0x010fe4000bf45270 */
[----:B------:R-:W-:-:S02]  /*25d0*/  USEL UR6, UR39, UR10, !UP0 ;  /* 0x0000000a27067287 */ /* 0x000fc4000c000000 */
[----:B------:R-:W-:Y:S02]  /*25e0*/  USEL UR7, UR41, UR7, !UP2 ;  /* 0x0000000729077287 */ /* 0x000fe4000d000000 */
[----:B-1----:R-:W-:Y:S01]  /*25f0*/  UIMAD.WIDE.U32 UR10, UR6, UR8, URZ ;  /* 0x00000008060a72a5 */ /* 0x002fe2000f8e00ff */
[----:B------:R-:W-:Y:S01]  /*2600*/  UMOV UR4, UR23 ;  /* 0x0000001700047c82 */ /* 0x000fe20008000000 */
[----:B------:R-:W-:Y:S02]  /*2610*/  UIMAD.WIDE.U32 UR14, UR38, UR16, URZ ;  /* 0x00000010260e72a5 */ /* 0x000fe4000f8e00ff */
[----:B------:R-:W-:-:S03]  /*2620*/  UIMAD.WIDE.U32 UR22, UR7, UR8, URZ ;  /* 0x00000008071672a5 */ /* 0x000fc6000f8e00ff */
[----:B------:R-:W-:Y:S01]  /*2630*/  UMOV UR10, UR11 ;  /* 0x0000000b000a7c82 */ /* 0x000fe20008000000 */
[----:B------:R-:W-:Y:S02]  /*2640*/  USHF.R.U32.HI UR4, URZ, UR12, UR4 ;  /* 0x0000000cff047299 */ /* 0x000fe40008011604 */
[----:B------:R-:W-:Y:S01]  /*2650*/  @UP3 USHF.R.U32.HI UR6, URZ, UR9, UR10 ;  /* 0x00000009ff063299 */ /* 0x000fe2000801160a */
[----:B------:R-:W-:Y:S01]  /*2660*/  UMOV UR14, UR15 ;  /* 0x0000000f000e7c82 */ /* 0x000fe20008000000 */
[----:B------:R-:W-:Y:S01]  /*2670*/  UMOV UR22, UR23 ;  /* 0x0000001700167c82 */ /* 0x000fe20008000000 */
[----:B------:R-:W-:Y:S02]  /*2680*/  USHF.R.U32.HI UR17, URZ, UR17, UR14 ;  /* 0x00000011ff117299 */ /* 0x000fe4000801160e */
[----:B------:R-:W-:Y:S02]  /*2690*/  USEL UR4, UR37, UR4, !UP0 ;  /* 0x0000000425047287 */ /* 0x000fe4000c000000 */
[----:B------:R-:W-:-:S02]  /*26a0*/  @UP3 USHF.R.U32.HI UR7, URZ, UR9, UR22 ;  /* 0x00000009ff073299 */ /* 0x000fc40008011616 */
[----:B------:R-:W-:Y:S02]  /*26b0*/  UIMAD UR10, UR40, UR6, URZ ;  /* 0x00000006280a72a4 */ /* 0x000fe4000f8e02ff */
[----:B------:R-:W-:Y:S02]  /*26c0*/  USEL UR6, UR38, UR17, !UP2 ;  /* 0x0000001126067287 */ /* 0x000fe4000d000000 */
[----:B------:R-:W-:Y:S02]  /*26d0*/  UIMAD UR12, UR40, UR7, URZ ;  /* 0x00000007280c72a4 */ /* 0x000fe4000f8e02ff */
[----:B------:R-:W-:Y:S02]  /*26e0*/  UISETP.GE.AND UP0, UPT, UR4, UR10, UPT ;  /* 0x0000000a0400728c */ /* 0x000fe4000bf06270 */
[----:B------:R-:W-:Y:S02]  /*26f0*/  UIMAD.WIDE.U32 UR10, UR4, UR8, URZ ;  /* 0x00000008040a72a5 */ /* 0x000fe4000f8e00ff */
[----:B------:R-:W-:-:S02]  /*2700*/  UISETP.GE.OR UP0, UPT, UR6, UR12, UP0 ;  /* 0x0000000c0600728c */ /* 0x000fc40008706670 */
        /* <DEDUP_REMOVED lines=19> */
.L_x_41:
[----:B------:R-:W2:Y:S02]  /*2840*/  LDCU UR4, c[0x0][0xb30] ;  /* 0x00016600ff0477ac */ /* 0x000ea40008000800 */
[----:B--2---:R-:W-:-:S09]  /*2850*/  UISETP.NE.AND UP0, UPT, UR4, 0x1, UPT ;  /* 0x000000010400788c */ /* 0x004fd2000bf05270 */
[----:B------:R-:W-:Y:S05]  /*2860*/  BRA.U UP0, `(.L_x_42) ;  /* 0x0000000100447547 */ /* 0x000fea000b800000 */
[----:B------:R-:W2:Y:S01]  /*2870*/  LDCU.128 UR16, c[0x0][0xb10] ;  /* 0x00016200ff1077ac */ /* 0x000ea20008000c00 */
[----:B------:R-:W3:Y:S01]  /*2880*/  LDCU UR10, c[0x0][0xb0c] ;  /* 0x00016180ff0a77ac */ /* 0x000ee20008000800 */
[----:B------:R-:W4:Y:S01]  /*2890*/  LDCU UR11, c[0x0][0xb20] ;  /* 0x00016400ff0b77ac */ /* 0x000f220008000800 */
[----:B--2---:R-:W-:Y:S02]  /*28a0*/  UIMAD.WIDE.U32 UR8, UR38, UR16, URZ ;  /* 0x00000010260872a5 */ /* 0x004fe4000f8e00ff */
[----:B------:R-:W-:Y:S02]  /*28b0*/  UIMAD.WIDE.U32 UR6, UR37, UR19, URZ ;  /* 0x00000013250672a5 */ /* 0x000fe4000f8e00ff */
[----:B---3--:R-:W-:Y:S02]  /*28c0*/  UISETP.NE.AND UP2, UPT, UR10, 0x1, UPT ;  /* 0x000000010a00788c */ /* 0x008fe4000bf45270 */
[----:B------:R-:W-:Y:S01]  /*28d0*/  UISETP.NE.AND UP0, UPT, UR18, 0x1, UPT ;  /* 0x000000011200788c */ /* 0x000fe2000bf05270 */
[----:B------:R-:W-:-:S02]  /*28e0*/  UMOV UR8, UR9 ;  /* 0x0000000900087c82 */ /* 0x000fc40008000000 */
[----:B------:R-:W-:Y:S01]  /*28f0*/  UMOV UR4, UR7 ;  /* 0x0000000700047c82 */ /* 0x000fe20008000000 */
[----:B------:R-:W-:Y:S02]  /*2900*/  USHF.R.U32.HI UR17, URZ, UR17, UR8 ;  /* 0x00000011ff117299 */ /* 0x000fe40008011608 */
[----:B----4-:R-:W-:Y:S02]  /*2910*/  USHF.R.U32.HI UR4, URZ, UR11, UR4 ;  /* 0x0000000bff047299 */ /* 0x010fe40008011604 */
[----:B------:R-:W-:Y:S02]  /*2920*/  USEL UR6, UR38, UR17, !UP2 ;  /* 0x0000001126067287 */ /* 0x000fe4000d000000 */
[----:B------:R-:W-:-:S04]  /*2930*/  USEL UR4, UR37, UR4, !UP0 ;  /* 0x0000000425047287 */ /* 0x000fc8000c000000 */
[----:B------:R-:W-:Y:S02]  /*2940*/  UIADD3 UR7, UPT, UPT, UR6, -UR4, URZ ;  /* 0x8000000406077290 */ /* 0x000fe4000fffe0ff */
[----:B------:R-:W-:Y:S02]  /*2950*/  UIADD3 UR4, UPT, UPT, -UR6, UR4, URZ ;  /* 0x0000000406047290 */ /* 0x000fe4000fffe1ff */
[----:B------:R-:W-:Y:S02]  /*2960*/  UIMAD UR37, UR7, UR18, UR37 ;  /* 0x00000012072572a4 */ /* 0x000fe4000f8e0225 */
[----:B------:R-:W-:-:S12]  /*2970*/  UIMAD UR38, UR4, UR10, UR38 ;  /* 0x0000000a042672a4 */ /* 0x000fd8000f8e0226 */
.L_x_42:
[----:B------:R-:W-:Y:S01]  /*2980*/  VIADD R11, R11, 0x1 ;  /* 0x000000010b0b7836 */ /* 0x000fe20000000000 */
[----:B------:R-:W-:Y:S02]  /*2990*/  R2UR UR6, R87 ;  /* 0x00000000570672ca */ /* 0x000fe400000e0000 */
[----:B------:R-:W-:Y:S02]  /*29a0*/  R2UR UR4, R86 ;  /* 0x00000000560472ca */ /* 0x000fe400000e0000 */
[C---:B------:R-:W-:Y:S02]  /*29b0*/  ISETP.NE.AND P0, PT, R11.reuse, 0x2, PT ;  /* 0x000000020b00780c */ /* 0x040fe40003f05270 */
[----:B------:R-:W-:Y:S02]  /*29c0*/  PLOP3.LUT P1, PT, PT, PT, PT, 0x80, 0x8 ;  /* 0x000000000008781c */ /* 0x000fe40003f2f070 */
[----:B------:R-:W-:Y:S02]  /*29d0*/  SEL R3, RZ, 0x1, P0 ;  /* 0x00000001ff037807 */ /* 0x000fe40000000000 */
[----:B------:R-:W-:-:S02]  /*29e0*/  SEL R11, R11, RZ, P0 ;  /* 0x000000ff0b0b7207 */ /* 0x000fc40000000000 */
[----:B------:R-:W-:Y:S01]  /*29f0*/  LOP3.LUT R10, R10, R3, RZ, 0x3c, !PT ;  /* 0x000000030a0a7212 */ /* 0x000fe200078e3cff */
[----:B------:R-:W-:Y:S02]  /*2a00*/  UIADD3 UR25, UPT, UPT, UR38, UR6, URZ ;  /* 0x0000000626197290 */ /* 0x000fe4000fffe0ff */
[----:B------:R-:W-:Y:S01]  /*2a10*/  UIADD3 UR30, UPT, UPT, UR37, UR4, URZ ;  /* 0x00000004251e7290 */ /* 0x000fe2000fffe0ff */
[----:B------:R-:W-:Y:S11]  /*2a20*/  BRA.U UP1, `(.L_x_43) ;  /* 0xfffffff101507547 */ /* 0x000ff6000b83ffff */
[----:B------:R-:W-:Y:S01]  /*2a30*/  UIADD3 UR13, UPT, UPT, UR13, 0x80, URZ ;  /* 0x000000800d0d7890 */ /* 0x000fe2000fffe0ff */
[----:B------:R-:W-:-:S03]  /*2a40*/  SHF.L.U32 R3, R12, 0x1f, RZ ;  /* 0x0000001f0c037819 */ /* 0x000fc600000006ff */
[----:B------:R-:W-:-:S09]  /*2a50*/  ULEA UR4, UR5, UR13, 0x3 ;  /* 0x0000000d05047291 */ /* 0x000fd2000f8e18ff */
[----:B------:R-:W2:Y:S02]  /*2a60*/  SYNCS.PHASECHK.TRANS64.TRYWAIT P0, [UR4], R3 ;  /* 0x00000003ff0075a7 */ /* 0x000ea40008001104 */
[----:B--2---:R-:W-:Y:S05]  /*2a70*/  @!P0 BRA `(.L_x_44) ;  /* 0x0000005c00188947 */ /* 0x004fea0003800000 */
.L_x_140:
[----:B------:R-:W-:-:S04]  /*2a80*/  UIADD3 UR4, UPT, UPT, UR5, 0x1, URZ ;  /* 0x0000000105047890 */ /* 0x000fc8000fffe0ff */
[----:B------:R-:W-:-:S04]  /*2a90*/  UISETP.NE.AND UP0, UPT, UR4, 0x10, UPT ;  /* 0x000000100400788c */ /* 0x000fc8000bf05270 */
[----:B------:R-:W-:Y:S02]  /*2aa0*/  USEL UR6, URZ, 0x1, UP0 ;  /* 0x00000001ff067887 */ /* 0x000fe40008000000 */
[----:B------:R-:W-:-:S04]  /*2ab0*/  USEL UR4, UR4, URZ, UP0 ;  /* 0x000000ff04047287 */ /* 0x000fc80008000000 */
[----:B------:R-:W-:Y:S01]  /*2ac0*/  ULEA UR5, UR4, UR13, 0x3 ;  /* 0x0000000d04057291 */ /* 0x000fe2000f8e18ff */
[----:B------:R-:W-:-:S04]  /*2ad0*/  LOP3.LUT R2, R12, UR6, RZ, 0x3c, !PT ;  /* 0x000000060c027c12 */ /* 0x000fc8000f8e3cff */
[----:B-1----:R-:W-:-:S04]  /*2ae0*/  SHF.L.U32 R3, R2, 0x1f, RZ ;  /* 0x0000001f02037819 */ /* 0x002fc800000006ff */
[----:B------:R-:W1:Y:S02]  /*2af0*/  SYNCS.PHASECHK.TRANS64.TRYWAIT P0, [UR5], R3 ;  /* 0x00000003ff0075a7 */ /* 0x000e640008001105 */
[----:B-1----:R-:W-:Y:S05]  /*2b00*/  @!P0 BRA `(.L_x_45) ;  /* 0x0000005c000c8947 */ /* 0x002fea0003800000 */
.L_x_142:
        /* <DEDUP_REMOVED lines=9> */
.L_x_144:
        /* <DEDUP_REMOVED lines=9> */
.L_x_146:
        /* <DEDUP_REMOVED lines=9> */
.L_x_148:
        /* <DEDUP_REMOVED lines=9> */
.L_x_150:
        /* <DEDUP_REMOVED lines=9> */
.L_x_152:
        /* <DEDUP_REMOVED lines=9> */
.L_x_154:
        /* <DEDUP_REMOVED lines=9> */
.L_x_156:
        /* <DEDUP_REMOVED lines=9> */
.L_x_158:
        /* <DEDUP_REMOVED lines=9> */
.L_x_160:
        /* <DEDUP_REMOVED lines=9> */
.L_x_162:
        /* <DEDUP_REMOVED lines=9> */
.L_x_164:
        /* <DEDUP_REMOVED lines=9> */
.L_x_166:
        /* <DEDUP_REMOVED lines=9> */
.L_x_168:
[----:B------:R-:W-:-:S04]  /*3260*/  UIADD3 UR4, UPT, UPT, UR4, 0x1, URZ ;  /* 0x0000000104047890 */ /* 0x000fc8000fffe0ff */
[----:B------:R-:W-:-:S04]  /*3270*/  UISETP.NE.AND UP0, UPT, UR4, 0x10, UPT ;  /* 0x000000100400788c */ /* 0x000fc8000bf05270 */
[----:B------:R-:W-:Y:S02]  /*3280*/  USEL UR5, URZ, 0x1, UP0 ;  /* 0x00000001ff057887 */ /* 0x000fe40008000000 */
[----:B------:R-:W-:-:S04]  /*3290*/  USEL UR4, UR4, URZ, UP0 ;  /* 0x000000ff04047287 */ /* 0x000fc80008000000 */
[----:B------:R-:W-:Y:S01]  /*32a0*/  ULEA UR4, UR4, UR13, 0x3 ;  /* 0x0000000d04047291 */ /* 0x000fe2000f8e18ff */
[----:B-1----:R-:W-:-:S04]  /*32b0*/  LOP3.LUT R3, R2, UR5, RZ, 0x3c, !PT ;  /* 0x0000000502037c12 */ /* 0x002fc8000f8e3cff */
[----:B------:R-:W-:Y:S01]  /*32c0*/  SHF.L.U32 R3, R3, 0x1f, RZ ;  /* 0x0000001f03037819 */ /* 0x000fe200000006ff */
[----:B------:R-:W-:-:S07]  /*32d0*/  IMAD.U32 R0, RZ, RZ, UR4 ;  /* 0x00000004ff007e24 */ /* 0x000fce000f8e00ff */
.L_x_59:
[----:B-1----:R1:W2:Y:S02]  /*32e0*/  SYNCS.PHASECHK.TRANS64.TRYWAIT P0, [R0+URZ], R3 ;  /* 0x00000003000075a7 */ /* 0x0022a400080011ff */
[----:B--2---:R-:W-:Y:S05]  /*32f0*/  @!P0 NANOSLEEP.SYNCS 0x989680 ;  /* 0x009896800000895d */ /* 0x004fea0003900000 */
[----:B------:R-:W2:Y:S02]  /*3300*/  @!P0 SYNCS.PHASECHK.TRANS64 P0, [R0+URZ], R3 ;  /* 0x00000003000085a7 */ /* 0x000ea400080010ff */
[----:B--2---:R-:W-:Y:S05]  /*3310*/  @P0 EXIT ;  /* 0x000000000000094d */ /* 0x004fea0003800000 */
[----:B------:R-:W-:Y:S05]  /*3320*/  BRA `(.L_x_59) ;  /* 0xfffffffc00ec7947 */ /* 0x000fea000383ffff */
.L_x_23:
[----:B------:R-:W1:Y:S02]  /*3330*/  S2UR UR4, SR_CgaCtaId ;  /* 0x00000000000479c3 */ /* 0x000e640000008800 */
[----:B-1----:R-:W-:-:S04]  /*3340*/  UISETP.NE.AND UP0, UPT, UR4, URZ, UPT ;  /* 0x000000ff0400728c */ /* 0x002fc8000bf05270 */
[----:B------:R-:W-:-:S09]  /*3350*/  UISETP.NE.OR UP0, UPT, UR22, 0x1, UP0 ;  /* 0x000000011600788c */ /* 0x000fd20008705670 */
[----:B------:R-:W-:Y:S05]  /*3360*/  BRA.U UP0, `(.L_x_60) ;  /* 0x00000005004c7547 */ /* 0x000fea000b800000 */
[----:B------:R-:W1:Y:S01]  /*3370*/  S2UR UR5, SR_CgaCtaId ;  /* 0x00000000000579c3 */ /* 0x000e620000008800 */
[----:B------:R-:W-:Y:S01]  /*3380*/  UMOV UR4, 0x400 ;  /* 0x0000040000047882 */ /* 0x000fe20000000000 */
[----:B------:R-:W-:Y:S01]  /*3390*/  ISETP.GE.U32.AND P2, PT, R0, 0x8, PT ;  /* 0x000000080000780c */ /* 0x000fe20003f46070 */
[----:B------:R-:W-:Y:S01]  /*33a0*/  IMAD.MOV.U32 R12, RZ, RZ, 0x1 ;  /* 0x00000001ff0c7424 */ /* 0x000fe200078e00ff */
[----:B------:R-:W-:Y:S02]  /*33b0*/  CS2R R10, SRZ ;  /* 0x00000000000a7805 */ /* 0x000fe4000001ff00 */
[----:B------:R-:W-:Y:S01]  /*33c0*/  CS2R R8, SRZ ;  /* 0x0000000000087805 */ /* 0x000fe2000001ff00 */
[----:B-1----:R-:W-:-:S03]  /*33d0*/  ULEA UR6, UR5, UR4, 0x18 ;  /* 0x0000000405067291 */ /* 0x002fc6000f8ec0ff */
[----:B------:R-:W-:-:S09]  /*33e0*/  UMOV UR5, URZ ;  /* 0x000000ff00057c82 */ /* 0x000fd20008000000 */
.L_x_64:
[----:B------:R-:W-:Y:S02]  /*33f0*/  LEA R2, R8, UR6, 0x3 ;  /* 0x0000000608027c11 */ /* 0x000fe4000f8e18ff */
[----:B------:R-:W-:-:S03]  /*3400*/  SHF.L.U32 R5, R9, 0x1f, RZ ;  /* 0x0000001f09057819 */ /* 0x000fc600000006ff */
[----:B------:R-:W-:Y:S01]  /*3410*/  VIADD R4, R2, 0x1b0 ;  /* 0x000001b002047836 */ /* 0x000fe20000000000 */
[----:B------:R-:W1:Y:S02]  /*3420*/  SYNCS.PHASECHK.TRANS64.TRYWAIT P0, [R2+URZ+0x1a0], R5 ;  /* 0x0001a005020075a7 */ /* 0x000e6400080011ff */
[----:B-1----:R-:W-:Y:S05]  /*3430*/  @!P0 BRA `(.L_x_61) ;  /* 0x0000005800108947 */ /* 0x002fea0003800000 */
.L_x_169:
[----:B------:R-:W-:Y:S01]  /*3440*/  ULEA UR4, UR5, UR6, 0x3 ;  /* 0x0000000605047291 */ /* 0x000fe2000f8e18ff */
[----:B------:R-:W-:Y:S02]  /*3450*/  PRMT R4, RZ, 0x654, R4 ;  /* 0x00000654ff047816 */ /* 0x000fe40000000004 */
[----:B-1----:R-:W-:Y:S01]  /*3460*/  SHF.L.U32 R5, R12, 0x1f, RZ ;  /* 0x0000001f0c057819 */ /* 0x002fe200000006ff */
[----:B------:R-:W-:Y:S01]  /*3470*/  UIADD3 UR7, UPT, UPT, UR4, 0x140, URZ ;  /* 0x0000014004077890 */ /* 0x000fe2000fffe0ff */
[----:B------:R1:W-:Y:S05]  /*3480*/  SYNCS.ARRIVE.TRANS64.RED.A1T0 RZ, [R4+URZ], RZ ;  /* 0x000000ff04ff79a7 */ /* 0x0003ea00081004ff */
[----:B------:R-:W-:Y:S01]  /*3490*/  IMAD.U32 R7, RZ, RZ, UR7 ;  /* 0x00000007ff077e24 */ /* 0x000fe2000f8e00ff */
[----:B------:R-:W2:Y:S04]  /*34a0*/  SYNCS.PHASECHK.TRANS64.TRYWAIT P0, [UR4+0x150], R5 ;  /* 0x00015005ff0075a7 */ /* 0x000ea80008001104 */
[----:B------:R-:W-:Y:S01]  /*34b0*/  PRMT R6, R0, 0x654, R7 ;  /* 0x0000065400067816 */ /* 0x000fe20000000007 */
[----:B-1----:R-:W-:Y:S01]  /*34c0*/  @!P2 IMAD.MOV.U32 R4, RZ, RZ, 0x10 ;  /* 0x00000010ff04a424 */ /* 0x002fe200078e00ff */
[----:B--2---:R-:W-:Y:S06]  /*34d0*/  @!P0 BRA `(.L_x_62) ;  /* 0x0000005400fc8947 */ /* 0x004fec0003800000 */
.L_x_171:
[----:B------:R-:W-:Y:S01]  /*34e0*/  ULEA UR8, UR5, UR6, 0x4 ;  /* 0x0000000605087291 */ /* 0x000fe2000f8e20ff */
[----:B------:R-:W-:Y:S01]  /*34f0*/  SEL R3, R6, R3, !P2 ;  /* 0x0000000306037207 */ /* 0x000fe20005000000 */
[----:B------:R-:W-:Y:S01]  /*3500*/  UIADD3 UR9, UPT, UPT, UR4, 0x140, URZ ;  /* 0x0000014004097890 */ /* 0x000fe2000fffe0ff */
[----:B-1----:R-:W-:Y:S01]  /*3510*/  LEA R2, R11, UR6, 0x3 ;  /* 0x000000060b027c11 */ /* 0x002fe2000f8e18ff */
[----:B------:R-:W-:Y:S01]  /*3520*/  UIADD3 UR8, UPT, UPT, UR8, 0x1d0, URZ ;  /* 0x000001d008087890 */ /* 0x000fe2000fffe0ff */
[----:B------:R-:W-:Y:S01]  /*3530*/  SHF.L.U32 R5, R10, 0x1f, RZ ;  /* 0x0000001f0a057819 */ /* 0x000fe200000006ff */
[----:B------:R1:W-:Y:S01]  /*3540*/  @!P2 SYNCS.ARRIVE.TRANS64.RED RZ, [R3+URZ], R4 ;  /* 0x0000000403ffa9a7 */ /* 0x0003e200080004ff */
[----:B------:R-:W-:Y:S01]  /*3550*/  UIADD3 UR4, UPT, UPT, UR5, 0x1, URZ ;  /* 0x0000000105047890 */ /* 0x000fe2000fffe0ff */
[----:B------:R-:W-:-:S03]  /*3560*/  VIADD R8, R8, 0x1 ;  /* 0x0000000108087836 */ /* 0x000fc60000000000 */
[----:B------:R-:W-:Y:S02]  /*3570*/  UISETP.NE.AND UP0, UPT, UR4, 0x2, UPT ;  /* 0x000000020400788c */ /* 0x000fe4000bf05270 */
[----:B------:R-:W-:Y:S06]  /*3580*/  UGETNEXTWORKID.BROADCAST [UR8], [UR9] ;  /* 0x00000000080073ca */ /* 0x000fec0008000100 */
[----:B------:R-:W-:Y:S01]  /*3590*/  USEL UR7, URZ, 0x1, UP0 ;  /* 0x00000001ff077887 */ /* 0x000fe20008000000 */
[----:B------:R-:W-:Y:S01]  /*35a0*/  ISETP.NE.AND P0, PT, R8, 0x2, PT ;  /* 0x000000020800780c */ /* 0x000fe20003f05270 */
[----:B------:R-:W-:Y:S01]  /*35b0*/  USEL UR5, UR4, URZ, UP0 ;  /* 0x000000ff04057287 */ /* 0x000fe20008000000 */
[----:B------:R-:W2:Y:S03]  /*35c0*/  SYNCS.PHASECHK.TRANS64.TRYWAIT P1, [R2+URZ+0x140], R5 ;  /* 0x00014005020075a7 */ /* 0x000ea600080211ff */
[----:B------:R-:W-:Y:S01]  /*35d0*/  LOP3.LUT R12, R12, UR7, RZ, 0x3c, !PT ;  /* 0x000000070c0c7c12 */ /* 0x000fe2000f8e3cff */
[----:B-12---:R-:W-:Y:S07]  /*35e0*/  @!P1 BRA `(.L_x_63) ;  /* 0x0000005400d09947 */ /* 0x006fee0003800000 */
.L_x_172:
[C---:B------:R-:W-:Y:S01]  /*35f0*/  LEA R4, R11.reuse, UR6, 0x4 ;  /* 0x000000060b047c11 */ /* 0x040fe2000f8e20ff */
[----:B-1----:R-:W-:Y:S01]  /*3600*/  VIADD R2, R2, 0x150 ;  /* 0x0000015002027836 */ /* 0x002fe20000000000 */
[----:B------:R-:W-:Y:S01]  /*3610*/  SEL R8, R8, RZ, P0 ;  /* 0x000000ff08087207 */ /* 0x000fe20000000000 */
[----:B------:R-:W-:-:S03]  /*3620*/  VIADD R11, R11, 0x1 ;  /* 0x000000010b0b7836 */ /* 0x000fc60000000000 */
[----:B------:R-:W1:Y:S01]  /*3630*/  LDS.128 R4, [R4+0x1d0] ;  /* 0x0001d00004047984 */ /* 0x000e620000000c00 */
[----:B------:R-:W-:Y:S02]  /*3640*/  PRMT R2, RZ, 0x654, R2 ;  /* 0x00000654ff027816 */ /* 0x000fe40000000002 */
[C---:B------:R-:W-:Y:S01]  /*3650*/  ISETP.NE.AND P1, PT, R11.reuse, 0x2, PT ;  /* 0x000000020b00780c */ /* 0x040fe20003f25270 */
[----:B------:R-:W-:Y:S01]  /*3660*/  @!PT LDS RZ, [RZ] ;  /* 0x00000000fffff984 */ /* 0x000fe20000000800 */
[----:B------:R-:W-:Y:S01]  /*3670*/  @!PT LDS RZ, [RZ] ;  /* 0x00000000fffff984 */ /* 0x000fe20000000800 */
[----:B------:R-:W-:Y:S01]  /*3680*/  @!PT LDS RZ, [RZ] ;  /* 0x00000000fffff984 */ /* 0x000fe20000000800 */
[----:B------:R-:W-:Y:S01]  /*3690*/  @!PT LDS RZ, [RZ] ;  /* 0x00000000fffff984 */ /* 0x000fe20000000800 */
[----:B------:R2:W-:Y:S06]  /*36a0*/  MEMBAR.ALL.CTA ;  /* 0x0000000000007992 */ /* 0x0005ec0000008000 */
[----:B--2---:R-:W2:Y:S01]  /*36b0*/  FENCE.VIEW.ASYNC.S ;  /* 0x00000000000073c6 */ /* 0x004ea20000000000 */
[----:B------:R-:W-:Y:S01]  /*36c0*/  SEL R11, R11, RZ, P1 ;  /* 0x000000ff0b0b7207 */ /* 0x000fe20000800000 */
[----:B--2---:R2:W-:Y:S01]  /*36d0*/  SYNCS.ARRIVE.TRANS64.RED.A1T0 RZ, [R2+URZ], RZ ;  /* 0x000000ff02ff79a7 */ /* 0x0045e200081004ff */
[----:B-1----:R-:W-:-:S02]  /*36e0*/  LOP3.LUT P3, RZ, R6, 0x1, RZ, 0xc0, !PT ;  /* 0x0000000106ff7812 */ /* 0x002fc4000786c0ff */
[----:B------:R-:W-:-:S04]  /*36f0*/  SEL R5, RZ, 0x1, P1 ;  /* 0x00000001ff057807 */ /* 0x000fc80000800000 */
[----:B------:R-:W-:Y:S02]  /*3700*/  LOP3.LUT R10, R10, R5, RZ, 0x3c, !PT ;  /* 0x000000050a0a7212 */ /* 0x000fe400078e3cff */
[----:B--2---:R-:W-:-:S04]  /*3710*/  SEL R2, RZ, 0x1, P0 ;  /* 0x00000001ff027807 */ /* 0x004fc80000000000 */
[----:B------:R-:W-:Y:S01]  /*3720*/  LOP3.LUT R9, R9, R2, RZ, 0x3c, !PT ;  /* 0x0000000209097212 */ /* 0x000fe200078e3cff */
[----:B------:R-:W-:Y:S06]  /*3730*/  @P3 BRA `(.L_x_64) ;  /* 0xfffffffc002c3947 */ /* 0x000fec000383ffff */
[----:B------:R-:W-:Y:S01]  /*3740*/  ULEA UR4, UR5, UR6, 0x3 ;  /* 0x0000000605047291 */ /* 0x000fe2000f8e18ff */
[----:B------:R-:W-:-:S08]  /*3750*/  SHF.L.U32 R3, R12, 0x1f, RZ ;  /* 0x0000001f0c037819 */ /* 0x000fd000000006ff */
[----:B------:R-:W1:Y:S02]  /*3760*/  SYNCS.PHASECHK.TRANS64 P0, [UR4+0x150], R3 ;  /* 0x00015003ff0075a7 */ /* 0x000e640008001004 */
[----:B-1----:R-:W-:Y:S05]  /*3770*/  @P0 BRA `(.L_x_65) ;  /* 0x0000000000080947 */ /* 0x002fea0003800000 */
[----:B------:R-:W1:Y:S02]  /*3780*/  SYNCS.PHASECHK.TRANS64.TRYWAIT P0, [UR4+0x150], R3 ;  /* 0x00015003ff0075a7 */ /* 0x000e640008001104 */
[----:B-1----:R-:W-:Y:S05]  /*3790*/  @!P0 BRA `(.L_x_66) ;  /* 0x0000005400788947 */ /* 0x002fea0003800000 */
.L_x_65:
[----:B------:R-:W-:-:S04]  /*37a0*/  UIADD3 UR7, UPT, UPT, UR5, 0x1, URZ ;  /* 0x0000000105077890 */ /* 0x000fc8000fffe0ff */
[----:B------:R-:W-:-:S04]  /*37b0*/  UISETP.NE.AND UP0, UPT, UR7, 0x2, UPT ;  /* 0x000000020700788c */ /* 0x000fc8000bf05270 */
[----:B------:R-:W-:Y:S02]  /*37c0*/  USEL UR8, URZ, 0x1, UP0 ;  /* 0x00000001ff087887 */ /* 0x000fe40008000000 */
[----:B------:R-:W-:-:S04]  /*37d0*/  USEL UR7, UR7, URZ, UP0 ;  /* 0x000000ff07077287 */ /* 0x000fc80008000000 */
[----:B------:R-:W-:Y:S01]  /*37e0*/  ULEA UR7, UR7, UR6, 0x3 ;  /* 0x0000000607077291 */ /* 0x000fe2000f8e18ff */
[----:B-1----:R-:W-:-:S04]  /*37f0*/  LOP3.LUT R3, R12, UR8, RZ, 0x3c, !PT ;  /* 0x000000080c037c12 */ /* 0x002fc8000f8e3cff */
[----:B------:R-:W-:-:S04]  /*3800*/  SHF.L.U32 R0, R3, 0x1f, RZ ;  /* 0x0000001f03007819 */ /* 0x000fc800000006ff */
[----:B------:R-:W1:Y:S02]  /*3810*/  SYNCS.PHASECHK.TRANS64 P0, [UR7+0x150], R0 ;  /* 0x00015000ff0075a7 */ /* 0x000e640008001007 */
[----:B-1----:R-:W-:Y:S05]  /*3820*/  @P0 EXIT ;  /* 0x000000000000094d */ /* 0x002fea0003800000 */
[----:B------:R-:W-:Y:S02]  /*3830*/  SHF.L.U32 R3, R3, 0x1f, RZ ;  /* 0x0000001f03037819 */ /* 0x000fe400000006ff */
[----:B------:R-:W-:-:S07]  /*3840*/  MOV R0, UR7 ;  /* 0x0000000700007c02 */ /* 0x000fce0008000f00 */
.L_x_67:
[----:B-1----:R1:W2:Y:S02]  /*3850*/  SYNCS.PHASECHK.TRANS64.TRYWAIT P0, [R0+URZ+0x150], R3 ;  /* 0x00015003000075a7 */ /* 0x0022a400080011ff */
[----:B--2---:R-:W-:Y:S05]  /*3860*/  @!P0 NANOSLEEP.SYNCS 0x989680 ;  /* 0x009896800000895d */ /* 0x004fea0003900000 */
[----:B------:R-:W2:Y:S02]  /*3870*/  @!P0 SYNCS.PHASECHK.TRANS64 P0, [R0+URZ+0x150], R3 ;  /* 0x00015003000085a7 */ /* 0x000ea400080010ff */
[----:B--2---:R-:W-:Y:S05]  /*3880*/  @P0 EXIT ;  /* 0x000000000000094d */ /* 0x004fea0003800000 */
[----:B------:R-:W-:Y:S05]  /*3890*/  BRA `(.L_x_67) ;  /* 0xfffffffc00ec7947 */ /* 0x000fea000383ffff */
.L_x_60:
[----:B------:R-:W-:Y:S05]  /*38a0*/  BRA.U UP4, `(.L_x_68) ;  /* 0x0000000d04887547 */ /* 0x000fea000b800000 */
[----:B------:R-:W1:Y:S01]  /*38b0*/  S2UR UR7, SR_CgaCtaId ;  /* 0x00000000000779c3 */ /* 0x000e620000008800 */
[----:B------:R-:W-:Y:S01]  /*38c0*/  UMOV UR4, 0x40 ;  /* 0x0000004000047882 */ /* 0x000fe20000000000 */
[----:B------:R-:W-:Y:S01]  /*38d0*/  NOP ;  /* 0x0000000000007918 */ /* 0x000fe20000000000 */
[----:B------:R-:W-:Y:S01]  /*38e0*/  UMOV UR6, 0x400 ;  /* 0x0000040000067882 */ /* 0x000fe20000000000 */
[----:B-1----:R-:W-:Y:S02]  /*38f0*/  ULEA UR5, UR7, UR4, 0x18 ;  /* 0x0000000407057291 */ /* 0x002fe4000f8ec0ff */
[----:B------:R-:W-:-:S07]  /*3900*/  ULEA UR6, UR7, UR6, 0x18 ;  /* 0x0000000607067291 */ /* 0x000fce000f8ec0ff */
[----:B------:R-:W1:Y:S02]  /*3910*/  LDS.U8 R0, [UR5+0x1c] ;  /* 0x00001c05ff007984 */ /* 0x000e640008000000 */
[----:B-1----:R-:W-:-:S13]  /*3920*/  ISETP.NE.AND P0, PT, R0, RZ, PT ;  /* 0x000000ff0000720c */ /* 0x002fda0003f05270 */
[----:B------:R-:W-:Y:S05]  /*3930*/  @P0 BRA `(.L_x_69) ;  /* 0x0000000000580947 */ /* 0x000fea0003800000 */
[----:B------:R-:W-:-:S13]  /*3940*/  ELECT P0, URZ, PT ;  /* 0x0000000000ff782f */ /* 0x000fda0003800000 */
[----:B------:R-:W-:Y:S05]  /*3950*/  @!P0 BRA `(.L_x_70) ;  /* 0x0000000000608947 */ /* 0x000fea0003800000 */
[----:B------:R-:W-:Y:S01]  /*3960*/  UMOV UR4, 0x10 ;  /* 0x0000001000047882 */ /* 0x000fe20000000000 */
[----:B------:R-:W-:Y:S01]  /*3970*/  HFMA2 R0, -RZ, RZ, 0, 5.9604644775390625e-08 ;  /* 0x00000001ff007431 */ /* 0x000fe200000001ff */
[----:B------:R-:W-:-:S03]  /*3980*/  MOV R3, 0xffff ;  /* 0x0000ffff00037802 */ /* 0x000fc60000000f00 */
[----:B------:R-:W-:Y:S04]  /*3990*/  DEPBAR.LE SB1, 0x36 ;  /* 0x00009d800000791a */ /* 0x000fe80000000000 */
[----:B------:R-:W1:Y:S02]  /*39a0*/  UTCATOMSWS.FIND_AND_SET.ALIGN UP0, UR4, UR4 ;  /* 0x00000004000475e3 */ /* 0x000e640008000800 */
[----:B-1----:R-:W-:Y:S01]  /*39b0*/  MOV R4, UR4 ;  /* 0x0000000400047c02 */ /* 0x002fe20008000f00 */
[----:B------:R-:W-:Y:S06]  /*39c0*/  BRA.U UP0, `(.L_x_71) ;  /* 0x0000000100187547 */ /* 0x000fec000b800000 */
.L_x_72:
[----:B------:R-:W-:Y:S05]  /*39d0*/  NANOSLEEP 0x64 ;  /* 0x000000640000795d */ /* 0x000fea0003800000 */
[----:B------:R-:W-:-:S05]  /*39e0*/  UMOV UR4, 0x10 ;  /* 0x0000001000047882 */ /* 0x000fca0000000000 */
[----:B------:R-:W-:Y:S04]  /*39f0*/  DEPBAR.LE SB1, 0x36 ;  /* 0x00009d800000791a */ /* 0x000fe80000000000 */
[----:B------:R-:W1:Y:S02]  /*3a00*/  UTCATOMSWS.FIND_AND_SET.ALIGN UP0, UR4, UR4 ;  /* 0x00000004000475e3 */ /* 0x000e640008000800 */
[----:B-1----:R-:W-:Y:S01]  /*3a10*/  MOV R4, UR4 ;  /* 0x0000000400047c02 */ /* 0x002fe20008000f00 */
[----:B------:R-:W-:Y:S05]  /*3a20*/  BRA.U !UP0, `(.L_x_72) ;  /* 0xfffffffd08e87547 */ /* 0x000fea000b83ffff */
.L_x_71:
[-C--:B------:R-:W-:Y:S02]  /*3a30*/  SHF.L.U32 R3, R3, R4.reuse, RZ ;  /* 0x0000000403037219 */ /* 0x080fe400000006ff */
[----:B------:R-:W-:Y:S01]  /*3a40*/  SHF.L.U32 R0, R0, R4, RZ ;  /* 0x0000000400007219 */ /* 0x000fe200000006ff */
[----:B------:R-:W-:Y:S02]  /*3a50*/  IMAD.SHL.U32 R4, R4, 0x20, RZ ;  /* 0x0000002004047824 */ /* 0x000fe400078e00ff */
[----:B------:R1:W-:Y:S04]  /*3a60*/  ATOMS.OR RZ, [UR5+0x14], R3 ;  /* 0x00001403ffff798c */ /* 0x0003e8000b000005 */
[----:B------:R1:W-:Y:S04]  /*3a70*/  ATOMS.OR RZ, [UR5+0x18], R0 ;  /* 0x00001800ffff798c */ /* 0x0003e8000b000005 */
[----:B------:R1:W-:Y:S01]  /*3a80*/  STS [UR6+0x1f0], R4 ;  /* 0x0001f004ff007988 */ /* 0x0003e20008000806 */
[----:B------:R-:W-:Y:S05]  /*3a90*/  BRA `(.L_x_70) ;  /* 0x0000000000107947 */ /* 0x000fea0003800000 */
.L_x_69:
[----:B------:R-:W-:Y:S02]  /*3aa0*/  MOV R0, 0xffffffff ;  /* 0xffffffff00007802 */ /* 0x000fe40000000f00 */
[----:B------:R-:W-:-:S03]  /*3ab0*/  MOV R4, 0x3ae0 ;  /* 0x00003ae000047802 */ /* 0x000fc60000000f00 */
[----:B------:R1:W-:Y:S04]  /*3ac0*/  STS [UR6+0x1f0], R0 ;  /* 0x0001f000ff007988 */ /* 0x0003e80008000806 */
[----:B-1---5:R-:W-:Y:S05]  /*3ad0*/  CALL.REL.NOINC `($__internal_1_$__cuda_sm10x_tcgen05_guardrail_trap_phase_invalid_during_alloc) ;  /* 0x00000058004c7944 */ /* 0x022fea0003c00000 */
.L_x_70:
[----:B------:R-:W-:Y:S05]  /*3ae0*/  WARPSYNC.ALL ;  /* 0x0000000000007948 */ /* 0x000fea0003800000 */
[----:B------:R-:W2:Y:S01]  /*3af0*/  S2UR UR4, SR_CgaCtaId ;  /* 0x00000000000479c3 */ /* 0x000ea20000008800 */
[----:B------:R-:W-:Y:S01]  /*3b00*/  UMOV UR17, 0x400 ;  /* 0x0000040000117882 */ /* 0x000fe20000000000 */
[----:B------:R-:W-:-:S06]  /*3b10*/  NOP ;  /* 0x0000000000007918 */ /* 0x000fcc0000000000 */
[----:B------:R-:W-:Y:S06]  /*3b20*/  BAR.ARV 0x6, 0xa0 ;  /* 0x0182800000007b1d */ /* 0x000fec0000002000 */
[----:B------:R-:W3:Y:S01]  /*3b30*/  LDCU UR5, c[0x0][0x38c] ;  /* 0x00007180ff0577ac */ /* 0x000ee20008000800 */
[----:B------:R-:W-:Y:S01]  /*3b40*/  LOP3.LUT R2, R2, 0xffff, RZ, 0xc0, !PT ;  /* 0x0000ffff02027812 */ /* 0x000fe200078ec0ff */
[----:B------:R-:W-:Y:S01]  /*3b50*/  IMAD.MOV.U32 R11, RZ, RZ, 0x1 ;  /* 0x00000001ff0b7424 */ /* 0x000fe200078e00ff */
[----:B------:R-:W-:Y:S01]  /*3b60*/  CS2R R8, SRZ ;  /* 0x0000000000087805 */ /* 0x000fe2000001ff00 */
[----:B------:R-:W4:Y:S01]  /*3b70*/  LDCU UR8, c[0x0][0x38c] ;  /* 0x00007180ff0877ac */ /* 0x000f220008000800 */
[----:B------:R-:W-:Y:S01]  /*3b80*/  R2UR UR19, R2 ;  /* 0x00000000021372ca */ /* 0x000fe200000e0000 */
[----:B------:R-:W-:Y:S01]  /*3b90*/  IMAD.MOV.U32 R10, RZ, RZ, RZ ;  /* 0x000000ffff0a7224 */ /* 0x000fe200078e00ff */
[----:B------:R-:W-:Y:S01]  /*3ba0*/  UMOV UR23, URZ ;  /* 0x000000ff00177c82 */ /* 0x000fe20008000000 */
[----:B------:R-:W-:Y:S01]  /*3bb0*/  UMOV UR14, URZ ;  /* 0x000000ff000e7c82 */ /* 0x000fe20008000000 */
[----:B--2---:R-:W-:Y:S01]  /*3bc0*/  ULEA UR17, UR4, UR17, 0x18 ;  /* 0x0000001104117291 */ /* 0x004fe2000f8ec0ff */
[----:B------:R-:W-:Y:S01]  /*3bd0*/  UMOV UR26, 0x0 ;  /* 0x00000000001a7882 */ /* 0x000fe20000000000 */
[----:B------:R-:W-:-:S02]  /*3be0*/  UMOV UR27, 0x8100490 ;  /* 0x08100490001b7882 */ /* 0x000fc40000000000 */
[----:B------:R-:W-:Y:S02]  /*3bf0*/  UIADD3 UR6, UPT, UPT, UR17, 0x6400, URZ ;  /* 0x0000640011067890 */ /* 0x000fe4000fffe0ff */
[----:B------:R-:W-:Y:S02]  /*3c00*/  UIADD3 UR7, UPT, UPT, UR17, 0x26400, URZ ;  /* 0x0002640011077890 */ /* 0x000fe4000fffe0ff */
[----:B---3--:R-:W-:Y:S01]  /*3c10*/  UIADD3 UR5, UPT, UPT, UR5, 0x1f, URZ ;  /* 0x0000001f05057890 */ /* 0x008fe2000fffe0ff */
[----:B-1----:R-:W1:Y:S01]  /*3c20*/  LDS R0, [UR17+0x1f0] ;  /* 0x0001f011ff007984 */ /* 0x002e620008000800 */
[----:B------:R-:W-:Y:S02]  /*3c30*/  USHF.R.U32.HI UR6, URZ, 0x4, UR6 ;  /* 0x00000004ff067899 */ /* 0x000fe40008011606 */
[----:B------:R-:W-:Y:S02]  /*3c40*/  USHF.R.S32.HI UR4, URZ, 0x1f, UR5 ;  /* 0x0000001fff047899 */ /* 0x000fe40008011405 */
[----:B------:R-:W-:-:S02]  /*3c50*/  ULOP3.LUT UR6, UR6, 0x3fff, URZ, 0xc0, !UPT ;  /* 0x00003fff06067892 */ /* 0x000fc4000f8ec0ff */
[----:B------:R-:W-:Y:S02]  /*3c60*/  ULEA.HI UR4, UR4, UR5, URZ, 0x5 ;  /* 0x0000000504047291 */ /* 0x000fe4000f8f28ff */
[----:B------:R-:W-:Y:S02]  /*3c70*/  USHF.R.U32.HI UR5, URZ, 0x4, UR7 ;  /* 0x00000004ff057899 */ /* 0x000fe40008011607 */
[----:B------:R-:W-:Y:S02]  /*3c80*/  USHF.R.S32.HI UR28, URZ, 0x5, UR4 ;  /* 0x00000005ff1c7899 */ /* 0x000fe40008011404 */
[----:B------:R-:W-:Y:S02]  /*3c90*/  ULOP3.LUT UR5, UR5, 0x3fff, URZ, 0xc0, !UPT ;  /* 0x00003fff05057892 */ /* 0x000fe4000f8ec0ff */
[----:B------:R-:W-:Y:S02]  /*3ca0*/  UISETP.LT.AND UP0, UPT, UR28, 0x1, UPT ;  /* 0x000000011c00788c */ /* 0x000fe4000bf01270 */
[----:B------:R-:W-:-:S02]  /*3cb0*/  ULOP3.LUT UR20, UR6, 0x10000, URZ, 0xfc, !UPT ;  /* 0x0001000006147892 */ /* 0x000fc4000f8efcff */
[----:B------:R-:W-:Y:S02]  /*3cc0*/  USEL UR29, UR28, 0x1, !UP0 ;  /* 0x000000011c1d7887 */ /* 0x000fe4000c000000 */
[----:B------:R-:W-:Y:S02]  /*3cd0*/  ULOP3.LUT UR21, UR5, 0x10000, URZ, 0xfc, !UPT ;  /* 0x0001000005157892 */ /* 0x000fe4000f8efcff */
[----:B------:R-:W-:Y:S02]  /*3ce0*/  UIADD3 UR29, UPT, UPT, -UR29, URZ, URZ ;  /* 0x000000ff1d1d7290 */ /* 0x000fe4000fffe1ff */
[----:B----4-:R-:W-:Y:S01]  /*3cf0*/  UISETP.GE.AND UP4, UPT, UR8, 0x1, UPT ;  /* 0x000000010800788c */ /* 0x010fe2000bf86270 */
[----:B------:R-:W-:Y:S01]  /*3d00*/  UMOV UR24, 0x0 ;  /* 0x0000000000187882 */ /* 0x000fe20000000000 */
[----:B------:R-:W-:Y:S01]  /*3d10*/  UMOV UR25, 0x8100490 ;  /* 0x0810049000197882 */ /* 0x000fe20000000000 */
[----:B-1----:R-:W-:-:S15]  /*3d20*/  R2UR UR30, R0 ;  /* 0x00000000001e72ca */ /* 0x002fde00000e0000 */
.L_x_79:
[----:B------:R-:W-:Y:S02]  /*3d30*/  LEA R0, R10, UR17, 0x3 ;  /* 0x000000110a007c11 */ /* 0x000fe4000f8e18ff */
[----:B------:R-:W-:Y:S02]  /*3d40*/  SHF.L.U32 R5, R9, 0x1f, RZ ;  /* 0x0000001f09057819 */ /* 0x000fe400000006ff */
[----:B------:R-:W-:Y:S01]  /*3d50*/  PLOP3.LUT P0, PT, PT, PT, UP4, 0x80, 0x8 ;  /* 0x000000000008781c */ /* 0x000fe20003f0f048 */
[----:B------:R-:W-:Y:S01]  /*3d60*/  VIADD R3, R0, 0x150 ;  /* 0x0000015000037836 */ /* 0x000fe20000000000 */
[----:B-1----:R-:W1:Y:S02]  /*3d70*/  SYNCS.PHASECHK.TRANS64.TRYWAIT P1, [R0+URZ+0x140], R5 ;  /* 0x00014005000075a7 */ /* 0x002e6400080211ff */
[----:B-1-3--:R-:W-:Y:S09]  /*3d80*/  @!P1 BRA `(.L_x_73) ;  /* 0x0000005000149947 */ /* 0x00aff20003800000 */
.L_x_174:
[----:B------:R-:W-:Y:S01]  /*3d90*/  LEA R4, R10, UR17, 0x4 ;  /* 0x000000110a047c11 */ /* 0x000fe2000f8e20ff */
[----:B------:R-:W-:Y:S01]  /*3da0*/  @UP4 ULEA UR4, UR14, UR17, 0x3 ;  /* 0x000000110e044291 */ /* 0x000fe2000f8e18ff */
[----:B------:R-:W-:Y:S01]  /*3db0*/  PLOP3.LUT P2, PT, PT, PT, PT, 0x80, 0x8 ;  /* 0x000000000008781c */ /* 0x000fe20003f4f070 */
[----:B------:R-:W-:Y:S01]  /*3dc0*/  ULEA UR22, UR23, UR17, 0x3 ;  /* 0x0000001117167291 */ /* 0x000fe2000f8e18ff */
[----:B------:R-:W-:Y:S01]  /*3dd0*/  PRMT R3, RZ, 0x654, R3 ;  /* 0x00000654ff037816 */ /* 0x000fe20000000003 */
[----:B------:R-:W-:Y:S01]  /*3de0*/  ULEA UR18, UR23, UR30, 0x6 ;  /* 0x0000001e17127291 */ /* 0x000fe2000f8e30ff */
[----:B-1----:R-:W1:Y:S01]  /*3df0*/  LDS.128 R4, [R4+0x1d0] ;  /* 0x0001d00004047984 */ /* 0x002e620000000c00 */
[----:B------:R-:W-:Y:S02]  /*3e00*/  @P0 SHF.L.U32 R2, R8, 0x1f, RZ ;  /* 0x0000001f08020819 */ /* 0x000fe400000006ff */
[----:B------:R-:W-:Y:S01]  /*3e10*/  SHF.L.U32 R0, R11, 0x1f, RZ ;  /* 0x0000001f0b007819 */ /* 0x000fe200000006ff */
[----:B------:R-:W-:Y:S01]  /*3e20*/  @!PT LDS RZ, [RZ] ;  /* 0x00000000fffff984 */ /* 0x000fe20000000800 */
[----:B------:R-:W-:Y:S01]  /*3e30*/  @!PT LDS RZ, [RZ] ;  /* 0x00000000fffff984 */ /* 0x000fe20000000800 */
[----:B------:R-:W-:Y:S01]  /*3e40*/  @!PT LDS RZ, [RZ] ;  /* 0x00000000fffff984 */ /* 0x000fe20000000800 */
[----:B------:R-:W-:Y:S01]  /*3e50*/  @!PT LDS RZ, [RZ] ;  /* 0x00000000fffff984 */ /* 0x000fe20000000800 */
[----:B------:R2:W-:Y:S06]  /*3e60*/  MEMBAR.ALL.CTA ;  /* 0x0000000000007992 */ /* 0x0005ec0000008000 */
[----:B--2---:R-:W2:Y:S02]  /*3e70*/  FENCE.VIEW.ASYNC.S ;  /* 0x00000000000073c6 */ /* 0x004ea40000000000 */
[----:B--2---:R2:W-:Y:S01]  /*3e80*/  SYNCS.ARRIVE.TRANS64.RED.A1T0 RZ, [R3+URZ], RZ ;  /* 0x000000ff03ff79a7 */ /* 0x0045e200081004ff */
[----:B------:R2:W3:Y:S01]  /*3e90*/  @P0 SYNCS.PHASECHK.TRANS64.TRYWAIT P2, [UR4], R2 ;  /* 0x00000002ff0005a7 */ /* 0x0004e20008041104 */
[----:B-1----:R-:W-:Y:S01]  /*3ea0*/  LOP3.LUT P1, RZ, R6, 0x1, RZ, 0xc0, !PT ;  /* 0x0000000106ff7812 */ /* 0x002fe2000782c0ff */
[----:B------:R-:W1:Y:S02]  /*3eb0*/  SYNCS.PHASECHK.TRANS64.TRYWAIT P0, [UR22+0x180], R0 ;  /* 0x00018000ff0075a7 */ /* 0x000e640008001116 */
[----:B-123--:R-:W-:Y:S10]  /*3ec0*/  @!P0 BRA `(.L_x_74) ;  /* 0x0000004c00d88947 */ /* 0x00eff40003800000 */
.L_x_176:
[----:B------:R-:W-:Y:S01]  /*3ed0*/  IADD3 R10, PT, PT, R10, 0x1, RZ ;  /* 0x000000010a0a7810 */ /* 0x000fe20007ffe0ff */
[----:B------:R-:W-:Y:S06]  /*3ee0*/  BRA.U !UP4, `(.L_x_75) ;  /* 0x000000010c987547 */ /* 0x000fec000b800000 */
[----:B------:R-:W-:Y:S01]  /*3ef0*/  UPLOP3.LUT UP2, UPT, UPT, UPT, UPT, 0x40, 0x4 ;  /* 0x000000000004789c */ /* 0x000fe20003f4e870 */
[----:B------:R-:W-:Y:S01]  /*3f00*/  UMOV UR16, UR29 ;  /* 0x0000001d00107c82 */ /* 0x000fe20008000000 */
[----:B------:R-:W-:Y:S01]  /*3f10*/  UMOV UR15, UR28 ;  /* 0x0000001c000f7c82 */ /* 0x000fe20008000000 */
[----:B------:R-:W-:-:S08]  /*3f20*/  UMOV UR6, UR14 ;  /* 0x0000000e00067c82 */ /* 0x000fd00008000000 */
.L_x_78:
[----:B------:R-:W-:Y:S02]  /*3f30*/  UIADD3 UR16, UPT, UPT, UR16, 0x1, URZ ;  /* 0x0000000110107890 */ /* 0x000fe4000fffe0ff */
[----:B--2---:R-:W-:Y:S02]  /*3f40*/  ULEA UR5, UR6, UR17, 0x3 ;  /* 0x0000001106057291 */ /* 0x004fe4000f8e18ff */
[----:B------:R-:W-:Y:S01]  /*3f50*/  UISETP.NE.AND UP3, UPT, UR16, URZ, UPT ;  /* 0x000000ff1000728c */ /* 0x000fe2000bf65270 */
[----:B---3--:R-:W-:Y:S10]  /*3f60*/  @P2 BRA `(.L_x_76) ;  /* 0x00000000000c2947 */ /* 0x008ff40003800000 */
[----:B-1----:R-:W-:Y:S04]  /*3f70*/  SHF.L.U32 R3, R8, 0x1f, RZ ;  /* 0x0000001f08037819 */ /* 0x002fe800000006ff */
[----:B------:R-:W1:Y:S02]  /*3f80*/  SYNCS.PHASECHK.TRANS64.TRYWAIT P0, [UR5], R3 ;  /* 0x00000003ff0075a7 */ /* 0x000e640008001105 */
[----:B-1----:R-:W-:Y:S05]  /*3f90*/  @!P0 BRA `(.L_x_77) ;  /* 0x0000004c00bc8947 */ /* 0x002fea0003800000 */
.L_x_76:
[----:B------:R-:W-:Y:S01]  /*3fa0*/  UISETP.NE.AND UP0, UPT, UR15, 0x1, UPT ;  /* 0x000000010f00788c */ /* 0x000fe2000bf05270 */
[----:B------:R-:W-:Y:S01]  /*3fb0*/  PLOP3.LUT P2, PT, PT, PT, PT, 0x80, 0x8 ;  /* 0x000000000008781c */ /* 0x000fe20003f4f070 */
[----:B------:R-:W-:Y:S02]  /*3fc0*/  UIADD3 UR4, UPT, UPT, UR6, 0x1, URZ ;  /* 0x0000000106047890 */ /* 0x000fe4000fffe0ff */
[----:B------:R-:W-:Y:S02]  /*3fd0*/  ULEA UR12, UR6, UR21, 0x8 ;  /* 0x00000015060c7291 */ /* 0x000fe4000f8e40ff */
[----:B------:R-:W-:Y:S01]  /*3fe0*/  UISETP.NE.AND UP1, UPT, UR4, 0x10, UPT ;  /* 0x000000100400788c */ /* 0x000fe2000bf25270 */
[----:B------:R-:W-:Y:S01]  /*3ff0*/  PLOP3.LUT P0, PT, PT, PT, UP0, 0x80, 0x8 ;  /* 0x000000000008781c */ /* 0x000fe20003f0f008 */
[----:B------:R-:W-:Y:S02]  /*4000*/  UIADD3 UR10, UPT, UPT, UR12, 0x2, URZ ;  /* 0x000000020c0a7890 */ /* 0x000fe4000fffe0ff */
[----:B------:R-:W-:Y:S02]  /*4010*/  USEL UR7, URZ, 0x1, UP1 ;  /* 0x00000001ff077887 */ /* 0x000fe40008800000 */
[----:B------:R-:W-:Y:S02]  /*4020*/  USEL UR14, UR4, URZ, UP1 ;  /* 0x000000ff040e7287 */ /* 0x000fe40008800000 */
[----:B------:R-:W-:Y:S02]  /*4030*/  UIADD3 UR15, UPT, UPT, UR15, -0x1, URZ ;  /* 0xffffffff0f0f7890 */ /* 0x000fe4000fffe0ff */
[----:B------:R-:W-:Y:S01]  /*4040*/  @UP0 ULEA UR4, UR14, UR17, 0x3 ;  /* 0x000000110e040291 */ /* 0x000fe2000f8e18ff */
[----:B------:R-:W-:Y:S01]  /*4050*/  LOP3.LUT R8, R8, UR7, RZ, 0x3c, !PT ;  /* 0x0000000708087c12 */ /* 0x000fe2000f8e3cff */
[----:B------:R-:W-:Y:S01]  /*4060*/  UIADD3 UR7, UPT, UPT, UR5, 0x80, URZ ;  /* 0x0000008005077890 */ /* 0x000fe2000fffe0ff */
[----:B------:R-:W-:Y:S02]  /*4070*/  UMOV UR13, 0x80004020 ;  /* 0x80004020000d7882 */ /* 0x000fe40000000000 */
[----:B-1----:R-:W-:Y:S01]  /*4080*/  @P0 SHF.L.U32 R0, R8, 0x1f, RZ ;  /* 0x0000001f08000819 */ /* 0x002fe200000006ff */
[----:B------:R-:W-:Y:S01]  /*4090*/  UMOV UR5, 0x80004020 ;  /* 0x8000402000057882 */ /* 0x000fe20000000000 */
[----:B------:R-:W-:Y:S01]  /*40a0*/  UMOV UR11, 0x80004020 ;  /* 0x80004020000b7882 */ /* 0x000fe20000000000 */
[----:B------:R-:W-:Y:S01]  /*40b0*/  UMOV UR9, 0x80004020 ;  /* 0x8000402000097882 */ /* 0x000fe20000000000 */
[----:B------:R2:W3:Y:S01]  /*40c0*/  @P0 SYNCS.PHASECHK.TRANS64.TRYWAIT P2, [UR4], R0 ;  /* 0x00000000ff0005a7 */ /* 0x0004e20008041104 */
[----:B------:R-:W-:Y:S03]  /*40d0*/  ULEA UR4, UR6, UR20, 0x9 ;  /* 0x0000001406047291 */ /* 0x000fe6000f8e48ff */
[----:B------:R-:W-:Y:S01]  /*40e0*/  UMOV UR6, UR14 ;  /* 0x0000000e00067c82 */ /* 0x000fe20008000000 */
[----:B------:R-:W-:Y:S05]  /*40f0*/  UIADD3 UR8, UPT, UPT, UR4, 0x2, URZ ;  /* 0x0000000204087890 */ /* 0x000fea000fffe0ff */
[----:B------:R2:W-:Y:S01]  /*4100*/  UTCHMMA gdesc[UR4], gdesc[UR12], tmem[UR18], tmem[UR26], idesc[UR27], UP2 ;  /* 0x00ff1a0c040075ea */ /* 0x0005e20009000012 */
[----:B------:R-:W-:Y:S03]  /*4110*/  UPLOP3.LUT UP2, UPT, UPT, UPT, UPT, 0x80, 0x8 ;  /* 0x000000000008789c */ /* 0x000fe60003f4f070 */
[----:B------:R2:W-:Y:S01]  /*4120*/  UTCHMMA gdesc[UR8], gdesc[UR10], tmem[UR18], tmem[UR24], idesc[UR25], UPT ;  /* 0x00ff180a080075ea */ /* 0x0005e2000b800012 */
[----:B------:R2:W-:Y:S01]  /*4130*/  UTCBAR.MULTICAST [UR7], URZ, UR19 ;  /* 0x000000ff070073e9 */ /* 0x0005e20008000813 */
[----:B------:R-:W-:Y:S06]  /*4140*/  BRA.U UP3, `(.L_x_78) ;  /* 0xfffffffd03787547 */ /* 0x000fec000b83ffff */
.L_x_75:
[----:B--2---:R-:W-:Y:S01]  /*4150*/  UIADD3 UR4, UPT, UPT, UR23, 0x1, URZ ;  /* 0x0000000117047890 */ /* 0x004fe2000fffe0ff */
[C---:B------:R-:W-:Y:S01]  /*4160*/  ISETP.NE.AND P0, PT, R10.reuse, 0x2, PT ;  /* 0x000000020a00780c */ /* 0x040fe20003f05270 */
[----:B------:R-:W-:Y:S02]  /*4170*/  UIADD3 UR5, UPT, UPT, UR22, 0x160, URZ ;  /* 0x0000016016057890 */ /* 0x000fe4000fffe0ff */
[----:B------:R-:W-:Y:S01]  /*4180*/  UISETP.NE.AND UP0, UPT, UR4, 0x4, UPT ;  /* 0x000000040400788c */ /* 0x000fe2000bf05270 */
[----:B-1----:R-:W-:Y:S02]  /*4190*/  SEL R0, RZ, 0x1, P0 ;  /* 0x00000001ff007807 */ /* 0x002fe40000000000 */
[----:B------:R-:W-:Y:S01]  /*41a0*/  SEL R10, R10, RZ, P0 ;  /* 0x000000ff0a0a7207 */ /* 0x000fe20000000000 */
[----:B------:R-:W-:Y:S01]  /*41b0*/  USEL UR6, URZ, 0x1, UP0 ;  /* 0x00000001ff067887 */ /* 0x000fe20008000000 */
[----:B------:R-:W-:Y:S01]  /*41c0*/  LOP3.LUT R9, R9, R0, RZ, 0x3c, !PT ;  /* 0x0000000009097212 */ /* 0x000fe200078e3cff */
[----:B------:R-:W-:Y:S01]  /*41d0*/  USEL UR23, UR4, URZ, UP0 ;  /* 0x000000ff04177287 */ /* 0x000fe20008000000 */
[----:B------:R1:W-:Y:S03]  /*41e0*/  UTCBAR [UR5], URZ ;  /* 0x000000ff050073e9 */ /* 0x0003e600080000ff */
[----:B------:R-:W-:Y:S01]  /*41f0*/  LOP3.LUT R11, R11, UR6, RZ, 0x3c, !PT ;  /* 0x000000060b0b7c12 */ /* 0x000fe2000f8e3cff */
[----:B------:R-:W-:Y:S07]  /*4200*/  @P1 BRA `(.L_x_79) ;  /* 0xfffffff800c81947 */ /* 0x000fee000383ffff */
[----:B------:R-:W2:Y:S01]  /*4210*/  S2UR UR8, SR_CgaCtaId ;  /* 0x00000000000879c3 */ /* 0x000ea20000008800 */
[----:B------:R-:W-:Y:S01]  /*4220*/  ELECT P0, URZ, PT ;  /* 0x0000000000ff782f */ /* 0x000fe20003800000 */
[----:B------:R-:W-:Y:S01]  /*4230*/  IMAD.MOV.U32 R0, RZ, RZ, 0x1 ;  /* 0x00000001ff007424 */ /* 0x000fe200078e00ff */
[----:B------:R-:W-:Y:S01]  /*4240*/  UIADD3 UR17, UPT, UPT, UR17, 0x180, URZ ;  /* 0x0000018011117890 */ /* 0x000fe2000fffe0ff */
[----:B------:R-:W-:Y:S01]  /*4250*/  SHF.L.U32 R3, R11, 0x1f, RZ ;  /* 0x0000001f0b037819 */ /* 0x000fe200000006ff */
[----:B------:R-:W-:-:S03]  /*4260*/  UMOV UR4, 0x40 ;  /* 0x0000004000047882 */ /* 0x000fc60000000000 */
[----:B------:R-:W-:Y:S01]  /*4270*/  UVIRTCOUNT.DEALLOC.SMPOOL 0x80 ;  /* 0x000000800000784c */ /* 0x000fe20000000000 */
[----:B--2---:R-:W-:Y:S02]  /*4280*/  ULEA UR8, UR8, UR4, 0x18 ;  /* 0x0000000408087291 */ /* 0x004fe4000f8ec0ff */
[----:B------:R-:W-:-:S07]  /*4290*/  ULEA UR4, UR23, UR17, 0x3 ;  /* 0x0000001117047291 */ /* 0x000fce000f8e18ff */
[----:B------:R2:W-:Y:S02]  /*42a0*/  @P0 STS.U8 [UR8+0x1c], R0 ;  /* 0x00001c00ff000988 */ /* 0x0005e40008000008 */
[----:B------:R-:W4:Y:S02]  /*42b0*/  SYNCS.PHASECHK.TRANS64.TRYWAIT P0, [UR4], R3 ;  /* 0x00000003ff0075a7 */ /* 0x000f240008001104 */
[----:B--2-4-:R-:W-:Y:S05]  /*42c0*/  @!P0 BRA `(.L_x_80) ;  /* 0x0000004c00088947 */ /* 0x014fea0003800000 */
.L_x_179:
[----:B------:R-:W-:-:S04]  /*42d0*/  UIADD3 UR4, UPT, UPT, UR23, 0x1, URZ ;  /* 0x0000000117047890 */ /* 0x000fc8000fffe0ff */
[----:B------:R-:W-:-:S04]  /*42e0*/  UISETP.NE.AND UP0, UPT, UR4, 0x4, UPT ;  /* 0x000000040400788c */ /* 0x000fc8000bf05270 */
[----:B------:R-:W-:Y:S02]  /*42f0*/  USEL UR6, URZ, 0x1, UP0 ;  /* 0x00000001ff067887 */ /* 0x000fe40008000000 */
[----:B------:R-:W-:-:S04]  /*4300*/  USEL UR4, UR4, URZ, UP0 ;  /* 0x000000ff04047287 */ /* 0x000fc80008000000 */
[----:B-1----:R-:W-:Y:S01]  /*4310*/  ULEA UR5, UR4, UR17, 0x3 ;  /* 0x0000001104057291 */ /* 0x002fe2000f8e18ff */
[----:B------:R-:W-:-:S04]  /*4320*/  LOP3.LUT R2, R11, UR6, RZ, 0x3c, !PT ;  /* 0x000000060b027c12 */ /* 0x000fc8000f8e3cff */
[----:B--2---:R-:W-:-:S04]  /*4330*/  SHF.L.U32 R3, R2, 0x1f, RZ ;  /* 0x0000001f02037819 */ /* 0x004fc800000006ff */
[----:B------:R-:W1:Y:S02]  /*4340*/  SYNCS.PHASECHK.TRANS64.TRYWAIT P0, [UR5], R3 ;  /* 0x00000003ff0075a7 */ /* 0x000e640008001105 */
[----:B-1----:R-:W-:Y:S05]  /*4350*/  @!P0 BRA `(.L_x_81) ;  /* 0x0000004800fc8947 */ /* 0x002fea0003800000 */
.L_x_181:
        /* <DEDUP_REMOVED lines=9> */
.L_x_183:
[----:B------:R-:W-:-:S04]  /*43f0*/  UIADD3 UR4, UPT, UPT, UR4, 0x1, URZ ;  /* 0x0000000104047890 */ /* 0x000fc8000fffe0ff */
[----:B------:R-:W-:-:S04]  /*4400*/  UISETP.NE.AND UP0, UPT, UR4, 0x4, UPT ;  /* 0x000000040400788c */ /* 0x000fc8000bf05270 */
[----:B------:R-:W-:Y:S02]  /*4410*/  USEL UR5, URZ, 0x1, UP0 ;  /* 0x00000001ff057887 */ /* 0x000fe40008000000 */
[----:B------:R-:W-:-:S04]  /*4420*/  USEL UR4, UR4, URZ, UP0 ;  /* 0x000000ff04047287 */ /* 0x000fc80008000000 */
[----:B------:R-:W-:Y:S01]  /*4430*/  ULEA UR4, UR4, UR17, 0x3 ;  /* 0x0000001104047291 */ /* 0x000fe2000f8e18ff */
[----:B-1----:R-:W-:-:S04]  /*4440*/  LOP3.LUT R3, R2, UR5, RZ, 0x3c, !PT ;  /* 0x0000000502037c12 */ /* 0x002fc8000f8e3cff */
[----:B------:R-:W-:-:S04]  /*4450*/  SHF.L.U32 R3, R3, 0x1f, RZ ;  /* 0x0000001f03037819 */ /* 0x000fc800000006ff */
[----:B------:R-:W1:Y:S02]  /*4460*/  SYNCS.PHASECHK.TRANS64.TRYWAIT P0, [UR4], R3 ;  /* 0x00000003ff0075a7 */ /* 0x000e640008001104 */
[----:B-1----:R-:W-:Y:S05]  /*4470*/  @!P0 BRA `(.L_x_83) ;  /* 0x0000004800e48947 */ /* 0x002fea0003800000 */
.L_x_185:
[----:B------:R-:W-:Y:S01]  /*4480*/  NOP ;  /* 0x0000000000007918 */ /* 0x000fe20000000000 */
[----:B-1----:R-:W1:Y:S01]  /*4490*/  LDS R0, [UR8+0x14] ;  /* 0x00001408ff007984 */ /* 0x002e620008000800 */
[----:B------:R-:W-:Y:S01]  /*44a0*/  ULOP3.LUT UR4, UR30, 0xffff, URZ, 0xc0, !UPT ;  /* 0x0000ffff1e047892 */ /* 0x000fe2000f8ec0ff */
[----:B------:R-:W-:Y:S01]  /*44b0*/  UMOV UR5, 0xffff ;  /* 0x0000ffff00057882 */ /* 0x000fe20000000000 */
[----:B------:R-:W-:Y:S02]  /*44c0*/  UMOV UR6, 0x1 ;  /* 0x0000000100067882 */ /* 0x000fe40000000000 */
[----:B------:R-:W-:-:S04]  /*44d0*/  USHF.R.U32.HI UR4, URZ, 0x5, UR4 ;  /* 0x00000005ff047899 */ /* 0x000fc80008011604 */
[----:B------:R-:W-:Y:S02]  /*44e0*/  USHF.L.U32 UR5, UR5, UR4, URZ ;  /* 0x0000000405057299 */ /* 0x000fe400080006ff */
[----:B------:R-:W-:-:S04]  /*44f0*/  USHF.L.U32 UR4, UR6, UR4, URZ ;  /* 0x0000000406047299 */ /* 0x000fc800080006ff */
[----:B-1----:R-:W-:-:S04]  /*4500*/  LOP3.LUT R0, R0, UR5, RZ, 0xc0, !PT ;  /* 0x0000000500007c12 */ /* 0x002fc8000f8ec0ff */
[----:B------:R-:W-:-:S13]  /*4510*/  ISETP.NE.AND P0, PT, R0, UR5, PT ;  /* 0x0000000500007c0c */ /* 0x000fda000bf05270 */
[----:B------:R-:W-:Y:S05]  /*4520*/  @P0 BRA `(.L_x_84) ;  /* 0x0000000000580947 */ /* 0x000fea0003800000 */
[----:B------:R-:W1:Y:S02]  /*4530*/  LDS R0, [UR8+0x18] ;  /* 0x00001808ff007984 */ /* 0x000e640008000800 */
[----:B-1----:R-:W-:-:S04]  /*4540*/  LOP3.LUT R0, R0, UR4, RZ, 0xc0, !PT ;  /* 0x0000000400007c12 */ /* 0x002fc8000f8ec0ff */
[----:B------:R-:W-:-:S13]  /*4550*/  ISETP.NE.AND P0, PT, R0, UR4, PT ;  /* 0x0000000400007c0c */ /* 0x000fda000bf05270 */
[----:B------:R-:W-:Y:S05]  /*4560*/  @P0 BRA `(.L_x_85) ;  /* 0x00000000003c0947 */ /* 0x000fea0003800000 */
[----:B------:R-:W1:Y:S01]  /*4570*/  S2R R2, SR_LANEID ;  /* 0x0000000000027919 */ /* 0x000e620000000000 */
[----:B------:R-:W-:Y:S01]  /*4580*/  ULOP3.LUT UR5, URZ, UR5, URZ, 0x33, !UPT ;  /* 0x00000005ff057292 */ /* 0x000fe2000f8e33ff */
[----:B------:R-:W-:Y:S01]  /*4590*/  LOP3.LUT R4, RZ, UR4, RZ, 0x33, !PT ;  /* 0x00000004ff047c12 */ /* 0x000fe2000f8e33ff */
[----:B------:R-:W-:Y:S02]  /*45a0*/  VOTEU.ANY UR4, UPT, PT ;  /* 0x0000000000047886 */ /* 0x000fe400038e0100 */
[----:B------:R-:W-:Y:S01]  /*45b0*/  UFLO.U32 UR4, UR4 ;  /* 0x00000004000472bd */ /* 0x000fe200080e0000 */
[----:B------:R-:W2:Y:S01]  /*45c0*/  REDUX UR6, R4 ;  /* 0x00000000040673c4 */ /* 0x000ea20000000000 */
[----:B------:R-:W-:-:S06]  /*45d0*/  IMAD.U32 R0, RZ, RZ, UR5 ;  /* 0x00000005ff007e24 */ /* 0x000fcc000f8e00ff */
[----:B------:R4:W-:Y:S01]  /*45e0*/  UTCATOMSWS.AND URZ, UR5 ;  /* 0x0000000500ff79e3 */ /* 0x0009e20008000000 */
[----:B------:R-:W3:Y:S01]  /*45f0*/  REDUX UR7, R0 ;  /* 0x00000000000773c4 */ /* 0x000ee20000000000 */
[----:B-1----:R-:W-:Y:S01]  /*4600*/  ISETP.EQ.U32.AND P0, PT, R2, UR4, PT ;  /* 0x0000000402007c0c */ /* 0x002fe2000bf02070 */
[----:B--2---:R-:W-:Y:S01]  /*4610*/  IMAD.U32 R2, RZ, RZ, UR6 ;  /* 0x00000006ff027e24 */ /* 0x004fe2000f8e00ff */
[----:B---3--:R-:W-:-:S11]  /*4620*/  MOV R3, UR7 ;  /* 0x0000000700037c02 */ /* 0x008fd60008000f00 */
[----:B------:R4:W-:Y:S04]  /*4630*/  @P0 ATOMS.AND RZ, [UR8+0x14], R3 ;  /* 0x00001403ffff098c */ /* 0x0009e8000a800008 */
[----:B------:R4:W-:Y:S01]  /*4640*/  @P0 ATOMS.AND RZ, [UR8+0x18], R2 ;  /* 0x00001802ffff098c */ /* 0x0009e2000a800008 */
[----:B------:R-:W-:Y:S05]  /*4650*/  BRA `(.L_x_86) ;  /* 0x0000000000147947 */ /* 0x000fea0003800000 */
.L_x_85:
[----:B------:R-:W-:Y:S02]  /*4660*/  MOV R2, 0x4680 ;  /* 0x0000468000027802 */ /* 0x000fe40000000f00 */
[----:B---3-5:R-:W-:Y:S05]  /*4670*/  CALL.REL.NOINC `($__internal_0_$__cuda_sm10x_tcgen05_guardrail_trap_col_being_dealloced_not_returned_by_alloc) ;  /* 0x0000004c00587944 */ /* 0x028fea0003c00000 */
[----:B------:R-:W-:Y:S05]  /*4680*/  BRA `(.L_x_86) ;  /* 0x0000000000087947 */ /* 0x000fea0003800000 */
.L_x_84:
[----:B------:R-:W-:Y:S02]  /*4690*/  MOV R2, 0x46b0 ;  /* 0x000046b000027802 */ /* 0x000fe40000000f00 */
[----:B---3-5:R-:W-:Y:S05]  /*46a0*/  CALL.REL.NOINC `($__internal_2_$__cuda_sm10x_tcgen05_guardrail_trap_unallocated_columns_being_dealloced) ;  /* 0x0000004c00647944 */ /* 0x028fea0003c00000 */
.L_x_86:
[----:B------:R-:W-:Y:S01]  /*46b0*/  NOP ;  /* 0x0000000000007918 */ /* 0x000fe20000000000 */
[----:B----4-:R-:W-:Y:S05]  /*46c0*/  EXIT ;  /* 0x000000000000794d */ /* 0x010fea0003800000 */
.L_x_68:
[----:B------:R-:W-:-:S09]  /*46d0*/  UISETP.NE.OR UP0, UPT, UR22, 0x3, !UP3 ;  /* 0x000000031600788c */ /* 0x000fd2000df05670 */
[----:B------:R-:W-:Y:S05]  /*46e0*/  BRA.U UP0, `(.L_x_87) ;  /* 0x0000000d00fc7547 */ /* 0x000fea000b800000 */
[----:B------:R-:W1:Y:S01]  /*46f0*/  S2UR UR6, SR_CgaCtaId ;  /* 0x00000000000679c3 */ /* 0x000e620000008800 */
[----:B------:R-:W2:Y:S01]  /*4700*/  LDCU UR28, c[0x0][0x370] ;  /* 0x00006e00ff1c77ac */ /* 0x000ea20008000800 */
[----:B------:R-:W-:Y:S02]  /*4710*/  HFMA2 R13, -RZ, RZ, 0, 0 ;  /* 0x00000000ff0d7431 */ /* 0x000fe400000001ff */
[----:B------:R-:W-:Y:S01]  /*4720*/  IMAD.MOV.U32 R15, RZ, RZ, 0x1 ;  /* 0x00000001ff0f7424 */ /* 0x000fe200078e00ff */
[----:B------:R-:W-:Y:S01]  /*4730*/  MOV R7, 0x2000 ;  /* 0x0000200000077802 */ /* 0x000fe20000000f00 */
[----:B------:R-:W2:Y:S01]  /*4740*/  LDCU.128 UR32, c[0x0][0xb10] ;  /* 0x00016200ff2077ac */ /* 0x000ea20008000c00 */
[----:B------:R-:W-:Y:S01]  /*4750*/  IMAD.MOV.U32 R14, RZ, RZ, RZ ;  /* 0x000000ffff0e7224 */ /* 0x000fe200078e00ff */
[----:B------:R-:W3:Y:S01]  /*4760*/  LDC.64 R16, c[0x0][0x348] ;  /* 0x0000d200ff107b82 */ /* 0x000ee20000000a00 */
[----:B------:R-:W4:Y:S01]  /*4770*/  LDCU UR27, c[0x0][0x374] ;  /* 0x00006e80ff1b77ac */ /* 0x000f220008000800 */
[----:B------:R-:W4:Y:S06]  /*4780*/  LDCU UR15, c[0x0][0xb0c] ;  /* 0x00016180ff0f77ac */ /* 0x000f2c0008000800 */
[----:B------:R-:W3:Y:S01]  /*4790*/  LDC.64 R2, c[0x0][0x888] ;  /* 0x00022200ff027b82 */ /* 0x000ee20000000a00 */
[----:B------:R-:W4:Y:S01]  /*47a0*/  LDCU UR38, c[0x0][0xb20] ;  /* 0x00016400ff2677ac */ /* 0x000f220008000800 */
[----:B------:R-:W4:Y:S06]  /*47b0*/  LDCU UR4, c[0x0][0xb30] ;  /* 0x00016600ff0477ac */ /* 0x000f2c0008000800 */
[----:B------:R-:W3:Y:S01]  /*47c0*/  LDC.64 R4, c[0x0][0x890] ;  /* 0x00022400ff047b82 */ /* 0x000ee20000000a00 */
[----:B------:R-:W-:Y:S01]  /*47d0*/  UMOV UR24, 0x400 ;  /* 0x0000040000187882 */ /* 0x000fe20000000000 */
[----:B------:R-:W-:-:S02]  /*47e0*/  UPLOP3.LUT UP3, UPT, UPT, UPT, UPT, 0x40, 0x4 ;  /* 0x000000000004789c */ /* 0x000fc40003f6e870 */
[----:B-1----:R-:W-:Y:S02]  /*47f0*/  ULEA UR24, UR6, UR24, 0x18 ;  /* 0x0000001806187291 */ /* 0x002fe4000f8ec0ff */
[----:B--2---:R-:W-:Y:S02]  /*4800*/  UIMAD.WIDE.U32 UR6, UR28, UR32, URZ ;  /* 0x000000201c0672a5 */ /* 0x004fe4000f8e00ff */
[----:B----4-:R-:W-:Y:S02]  /*4810*/  UIMAD.WIDE.U32 UR8, UR27, UR35, URZ ;  /* 0x000000231b0872a5 */ /* 0x010fe4000f8e00ff */
[----:B------:R-:W-:Y:S02]  /*4820*/  UISETP.GE.AND UP0, UPT, UR40, 0x1, UPT ;  /* 0x000000012800788c */ /* 0x000fe4000bf06270 */
[----:B------:R-:W-:Y:S01]  /*4830*/  UISETP.NE.AND UP4, UPT, UR40, 0x1, UPT ;  /* 0x000000012800788c */ /* 0x000fe2000bf85270 */
[----:B------:R-:W-:Y:S02]  /*4840*/  UMOV UR6, UR7 ;  /* 0x0000000700067c82 */ /* 0x000fe40008000000 */
[----:B------:R-:W-:Y:S01]  /*4850*/  UMOV UR29, UR9 ;  /* 0x00000009001d7c82 */ /* 0x000fe20008000000 */
[----:B------:R-:W1:Y:S01]  /*4860*/  LDCU.64 UR16, c[0x0][0xb28] ;  /* 0x00016500ff1077ac */ /* 0x000e620008000a00 */
[----:B------:R-:W-:-:S02]  /*4870*/  UISETP.NE.AND UP6, UPT, UR15, 0x1, UPT ;  /* 0x000000010f00788c */ /* 0x000fc4000bfc5270 */
[----:B------:R-:W-:Y:S02]  /*4880*/  UISETP.NE.AND UP5, UPT, UR34, 0x1, UPT ;  /* 0x000000012200788c */ /* 0x000fe4000bfa5270 */
[----:B------:R-:W-:Y:S02]  /*4890*/  USHF.R.U32.HI UR31, URZ, UR33, UR6 ;  /* 0x00000021ff1f7299 */ /* 0x000fe40008011606 */
[----:B------:R-:W-:Y:S02]  /*48a0*/  USHF.R.U32.HI UR29, URZ, UR38, UR29 ;  /* 0x00000026ff1d7299 */ /* 0x000fe4000801161d */
[----:B------:R-:W-:Y:S01]  /*48b0*/  UISETP.NE.AND UP2, UPT, UR4, 0x1, UPT ;  /* 0x000000010400788c */ /* 0x000fe2000bf45270 */
[----:B------:R-:W-:-:S10]  /*48c0*/  UMOV UR12, URZ ;  /* 0x000000ff000c7c82 */ /* 0x000fd40008000000 */
.L_x_96:
[C---:B------:R-:W-:Y:S02]  /*48d0*/  LEA R12, R14.reuse, UR24, 0x3 ;  /* 0x000000180e0c7c11 */ /* 0x040fe4000f8e18ff */
[----:B------:R-:W-:Y:S02]  /*48e0*/  SHF.L.U32 R9, R13, 0x1f, RZ ;  /* 0x0000001f0d097819 */ /* 0x000fe400000006ff */
[----:B------:R-:W-:Y:S02]  /*48f0*/  LEA R10, R14, UR24, 0x4 ;  /* 0x000000180e0a7c11 */ /* 0x000fe4000f8e20ff */
[----:B------:R-:W2:Y:S02]  /*4900*/  SYNCS.PHASECHK.TRANS64.TRYWAIT P0, [R12+URZ+0x140], R9 ;  /* 0x000140090c0075a7 */ /* 0x000ea400080011ff */
[----:B--2-4-:R-:W-:Y:S05]  /*4910*/  @!P0 BRA `(.L_x_88) ;  /* 0x0000004400d48947 */ /* 0x014fea0003800000 */
.L_x_186:
[----:B--2---:R-:W2:Y:S01]  /*4920*/  LDS.128 R8, [R10+0x1d0] ;  /* 0x0001d0000a087984 */ /* 0x004ea20000000c00 */
[----:B------:R-:W-:Y:S01]  /*4930*/  UISETP.GE.AND UP0, UPT, UR40, 0x1, UPT ;  /* 0x000000012800788c */ /* 0x000fe2000bf06270 */
[----:B------:R-:W-:Y:S01]  /*4940*/  @!PT LDS RZ, [RZ] ;  /* 0x00000000fffff984 */ /* 0x000fe20000000800 */
[----:B------:R-:W-:Y:S01]  /*4950*/  @!PT LDS RZ, [RZ] ;  /* 0x00000000fffff984 */ /* 0x000fe20000000800 */
[----:B------:R-:W-:Y:S01]  /*4960*/  @!PT LDS RZ, [RZ] ;  /* 0x00000000fffff984 */ /* 0x000fe20000000800 */
[----:B------:R-:W-:Y:S01]  /*4970*/  @!PT LDS RZ, [RZ] ;  /* 0x00000000fffff984 */ /* 0x000fe20000000800 */
[----:B------:R4:W-:Y:S06]  /*4980*/  MEMBAR.ALL.CTA ;  /* 0x0000000000007992 */ /* 0x0009ec0000008000 */
[----:B----4-:R-:W4:Y:S01]  /*4990*/  FENCE.VIEW.ASYNC.S ;  /* 0x00000000000073c6 */ /* 0x010f220000000000 */
[----:B--2---:R-:W-:Y:S11]  /*49a0*/  LOP3.LUT P0, RZ, R10, 0x1, RZ, 0xc0, !PT ;  /* 0x000000010aff7812 */ /* 0x004ff6000780c0ff */
[----:B------:R-:W-:Y:S02]  /*49b0*/  @!UPT UIADD3 URZ, UPT, UPT, URZ, URZ, URZ ;  /* 0x000000fffffff290 */ /* 0x000fe4000fffe0ff */
[----:B----4-:R-:W-:Y:S01]  /*49c0*/  VOTEU.ANY UP1, P0 ;  /* 0x0000000000ff7886 */ /* 0x010fe20000020100 */
[----:B------:R-:W-:Y:S11]  /*49d0*/  PLOP3.LUT P0, PT, PT, PT, UP1, 0x80, 0x8 ;  /* 0x000000000008781c */ /* 0x000ff60003f0f018 */
[----:B------:R-:W-:Y:S02]  /*49e0*/  @!UPT UIADD3 URZ, UPT, UPT, URZ, URZ, URZ ;  /* 0x000000fffffff290 */ /* 0x000fe4000fffe0ff */
[----:B------:R-:W-:Y:S02]  /*49f0*/  @P0 SHF.R.U32.HI R0, RZ, 0x10, R9 ;  /* 0x00000010ff000819 */ /* 0x000fe40000011609 */
[----:B------:R-:W-:Y:S02]  /*4a00*/  @P0 MOV R6, R8 ;  /* 0x0000000800060202 */ /* 0x000fe40000000f00 */
[----:B------:R-:W-:Y:S01]  /*4a10*/  @P0 R2UR UR4, R0 ;  /* 0x00000000000402ca */ /* 0x000fe200000e0000 */
[----:B------:R-:W-:Y:S01]  /*4a20*/  VIADD R0, R12, 0x150 ;  /* 0x000001500c007836 */ /* 0x000fe20000000000 */
[----:B------:R-:W-:Y:S02]  /*4a30*/  @P0 LOP3.LUT R8, R9, 0xffff, RZ, 0xc0, !PT ;  /* 0x0000ffff09080812 */ /* 0x000fe400078ec0ff */
[----:B------:R-:W-:Y:S02]  /*4a40*/  @P0 R2UR UR6, R6 ;  /* 0x00000000060602ca */ /* 0x000fe400000e0000 */
[----:B------:R-:W-:Y:S02]  /*4a50*/  PRMT R0, RZ, 0x654, R0 ;  /* 0x00000654ff007816 */ /* 0x000fe40000000000 */
[----:B------:R-:W-:Y:S02]  /*4a60*/  @P0 R2UR UR5, R8 ;  /* 0x00000000080502ca */ /* 0x000fe400000e0000 */
[----:B------:R2:W-:Y:S03]  /*4a70*/  SYNCS.ARRIVE.TRANS64.RED.A1T0 RZ, [R0+URZ], RZ ;  /* 0x000000ff00ff79a7 */ /* 0x0005e600081004ff */
[----:B------:R-:W-:Y:S04]  /*4a80*/  @UP1 UMOV UR26, UR4 ;  /* 0x00000004001a1c82 */ /* 0x000fe80008000000 */
[----:B------:R-:W-:Y:S04]  /*4a90*/  @UP1 UMOV UR14, UR6 ;  /* 0x00000006000e1c82 */ /* 0x000fe80008000000 */
[----:B------:R-:W-:Y:S01]  /*4aa0*/  @UP1 UMOV UR13, UR5 ;  /* 0x00000005000d1c82 */ /* 0x000fe20008000000 */
[----:B------:R-:W-:Y:S05]  /*4ab0*/  BRA.U !UP0, `(.L_x_89) ;  /* 0x0000000108a47547 */ /* 0x000fea000b800000 */
[----:B------:R-:W-:Y:S02]  /*4ac0*/  UIMAD.WIDE.U32 UR8, UR13, UR35, URZ ;  /* 0x000000230d0872a5 */ /* 0x000fe4000f8e00ff */
[----:B------:R-:W-:Y:S02]  /*4ad0*/  UIMAD.WIDE.U32 UR10, UR14, UR32, URZ ;  /* 0x000000200e0a72a5 */ /* 0x000fe4000f8e00ff */
[----:B------:R-:W-:Y:S02]  /*4ae0*/  USEL UR4, UR27, UR29, !UP5 ;  /* 0x0000001d1b047287 */ /* 0x000fe4000e800000 */
[----:B------:R-:W-:Y:S02]  /*4af0*/  USEL UR7, UR28, UR31, !UP6 ;  /* 0x0000001f1c077287 */ /* 0x000fe4000f000000 */
[----:B-1----:R-:W-:Y:S02]  /*4b00*/  UIMAD.WIDE.U32 UR18, UR4, UR16, URZ ;  /* 0x00000010041272a5 */ /* 0x002fe4000f8e00ff */
[----:B------:R-:W-:Y:S01]  /*4b10*/  UIMAD.WIDE.U32 UR20, UR7, UR16, URZ ;  /* 0x00000010071472a5 */ /* 0x000fe2000f8e00ff */
[----:B------:R-:W-:Y:S02]  /*4b20*/  UMOV UR5, UR9 ;  /* 0x0000000900057c82 */ /* 0x000fe40008000000 */
[----:B------:R-:W-:Y:S03]  /*4b30*/  USHF.R.U32.HI UR6, URZ, UR38, UR5 ;  /* 0x00000026ff067299 */ /* 0x000fe60008011605 */
[----:B------:R-:W-:Y:S01]  /*4b40*/  UMOV UR5, UR11 ;  /* 0x0000000b00057c82 */ /* 0x000fe20008000000 */
[----:B------:R-:W-:Y:S02]  /*4b50*/  USEL UR6, UR13, UR6, !UP5 ;  /* 0x000000060d067287 */ /* 0x000fe4000e800000 */
[----:B------:R-:W-:Y:S02]  /*4b60*/  USHF.R.U32.HI UR8, URZ, UR33, UR5 ;  /* 0x00000021ff087299 */ /* 0x000fe40008011605 */
[----:B------:R-:W-:Y:S01]  /*4b70*/  UIMAD.WIDE.U32 UR10, UR6, UR16, URZ ;  /* 0x00000010060a72a5 */ /* 0x000fe2000f8e00ff */
[----:B------:R-:W-:Y:S02]  /*4b80*/  UMOV UR5, UR19 ;  /* 0x0000001300057c82 */ /* 0x000fe40008000000 */
[----:B------:R-:W-:Y:S03]  /*4b90*/  @UP4 USHF.R.U32.HI UR4, URZ, UR17, UR5 ;  /* 0x00000011ff044299 */ /* 0x000fe60008011605 */
[----:B------:R-:W-:Y:S01]  /*4ba0*/  UMOV UR5, UR21 ;  /* 0x0000001500057c82 */ /* 0x000fe20008000000 */
[----:B------:R-:W-:Y:S02]  /*4bb0*/  UIMAD UR4, UR40, UR4, URZ ;  /* 0x00000004280472a4 */ /* 0x000fe4000f8e02ff */
[----:B------:R-:W-:Y:S02]  /*4bc0*/  @UP4 USHF.R.U32.HI UR7, URZ, UR17, UR5 ;  /* 0x00000011ff074299 */ /* 0x000fe40008011605 */
[----:B------:R-:W-:Y:S02]  /*4bd0*/  USEL UR5, UR14, UR8, !UP6 ;  /* 0x000000080e057287 */ /* 0x000fe4000f000000 */
[----:B------:R-:W-:Y:S02]  /*4be0*/  UIMAD UR8, UR40, UR7, URZ ;  /* 0x00000007280872a4 */ /* 0x000fe4000f8e02ff */
[----:B------:R-:W-:Y:S03]  /*4bf0*/  UISETP.GE.AND UP0, UPT, UR6, UR4, UPT ;  /* 0x000000040600728c */ /* 0x000fe6000bf06270 */
[----:B------:R-:W-:Y:S01]  /*4c00*/  UMOV UR4, UR11 ;  /* 0x0000000b00047c82 */ /* 0x000fe20008000000 */
[----:B------:R-:W-:Y:S02]  /*4c10*/  UISETP.GE.OR UP0, UPT, UR5, UR8, UP0 ;  /* 0x000000080500728c */ /* 0x000fe40008706670 */
[----:B------:R-:W-:Y:S02]  /*4c20*/  USHF.R.U32.HI UR4, URZ, UR17, UR4 ;  /* 0x00000011ff047299 */ /* 0x000fe40008011604 */
[----:B------:R-:W-:Y:S02]  /*4c30*/  UIMAD.WIDE.U32 UR8, UR5, UR16, URZ ;  /* 0x00000010050872a5 */ /* 0x000fe4000f8e00ff */
[----:B------:R-:W-:Y:S04]  /*4c40*/  USEL UR10, UR6, UR4, !UP4 ;  /* 0x00000004060a7287 */ /* 0x000fe8000e000000 */
[----:B------:R-:W-:Y:S01]  /*4c50*/  UIADD3 UR11, UPT, UPT, -UR10, URZ, URZ ;  /* 0x000000ff0a0b7290 */ /* 0x000fe2000fffe1ff */
[----:B------:R-:W-:Y:S02]  /*4c60*/  @!UP0 UMOV UR4, UR9 ;  /* 0x0000000900048c82 */ /* 0x000fe40008000000 */
[----:B------:R-:W-:Y:S02]  /*4c70*/  @!UP0 USHF.R.U32.HI UR4, URZ, UR17, UR4 ;  /* 0x00000011ff048299 */ /* 0x000fe40008011604 */
[----:B------:R-:W-:Y:S02]  /*4c80*/  UIMAD UR8, UR40, UR11, UR6 ;  /* 0x0000000b280872a4 */ /* 0x000fe4000f8e0206 */
[----:B------:R-:W-:Y:S04]  /*4c90*/  @!UP0 USEL UR4, UR5, UR4, !UP4 ;  /* 0x0000000405048287 */ /* 0x000fe8000e000000 */
[----:B------:R-:W-:Y:S02]  /*4ca0*/  @!UP0 UIMAD UR8, UR7, UR8, UR4 ;  /* 0x00000008070882a4 */ /* 0x000fe4000f8e0204 */
[----:B------:R-:W-:Y:S02]  /*4cb0*/  @!UP0 UIADD3 UR9, UPT, UPT, UR10, -UR4, URZ ;  /* 0x800000040a098290 */ /* 0x000fe4000fffe0ff */
[----:B------:R-:W-:Y:S02]  /*4cc0*/  UIADD3 UR4, UPT, UPT, -UR5, URZ, URZ ;  /* 0x000000ff05047290 */ /* 0x000fe4000fffe1ff */
[----:B------:R-:W-:Y:S02]  /*4cd0*/  UIADD3 UR7, UPT, UPT, -UR6, URZ, URZ ;  /* 0x000000ff06077290 */ /* 0x000fe4000fffe1ff */
[----:B------:R-:W-:Y:S02]  /*4ce0*/  @!UP0 UIMAD UR6, UR9, UR40, UR5 ;  /* 0x00000028090682a4 */ /* 0x000fe4000f8e0205 */
[----:B------:R-:W-:Y:S02]  /*4cf0*/  UIMAD UR14, UR15, UR4, UR14 ;  /* 0x000000040f0e72a4 */ /* 0x000fe4000f8e020e */
[----:B------:R-:W-:Y:S01]  /*4d00*/  UIMAD UR13, UR34, UR7, UR13 ;  /* 0x00000007220d72a4 */ /* 0x000fe2000f8e020d */
[----:B------:R-:W-:Y:S02]  /*4d10*/  @!UP0 UMOV UR5, UR8 ;  /* 0x0000000800058c82 */ /* 0x000fe40008000000 */
[----:B------:R-:W-:Y:S02]  /*4d20*/  UIMAD UR14, UR5, UR15, UR14 ;  /* 0x0000000f050e72a4 */ /* 0x000fe4000f8e020e */
[----:B------:R-:W-:Y:S11]  /*4d30*/  UIMAD UR13, UR6, UR34, UR13 ;  /* 0x00000022060d72a4 */ /* 0x000ff6000f8e020d */
[----:B------:R-:W-:Y:S01]  /*4d40*/  @!UPT UIADD3 URZ, UPT, UPT, URZ, URZ, URZ ;  /* 0x000000fffffff290 */ /* 0x000fe2000fffe0ff */
.L_x_89:
[----:B------:R-:W4:Y:S01]  /*4d50*/  @!UP2 LDCU.128 UR20, c[0x0][0xb10] ;  /* 0x00016200ff14a7ac */ /* 0x000f220008000c00 */
[C---:B---3--:R-:W-:Y:S02]  /*4d60*/  ISETP.NE.U32.AND P1, PT, R4.reuse, RZ, PT ;  /* 0x000000ff0400720c */ /* 0x048fe40003f25070 */
[----:B------:R-:W-:Y:S02]  /*4d70*/  ISETP.NE.U32.AND P0, PT, R4, RZ, PT ;  /* 0x000000ff0400720c */ /* 0x000fe40003f05070 */
[C---:B------:R-:W-:Y:S02]  /*4d80*/  ISETP.NE.AND.EX P1, PT, R5.reuse, RZ, PT, P1 ;  /* 0x000000ff0500720c */ /* 0x040fe40003f25310 */
[----:B------:R-:W-:Y:S01]  /*4d90*/  ISETP.NE.AND.EX P0, PT, R5, RZ, PT, P0 ;  /* 0x000000ff0500720c */ /* 0x000fe20003f05300 */
[----:B------:R-:W3:Y:S01]  /*4da0*/  @!UP2 LDCU UR5, c[0x0][0xb0c] ;  /* 0x00016180ff05a7ac */ /* 0x000ee20008000800 */
[----:B------:R-:W-:Y:S02]  /*4db0*/  USHF.L.U32 UR11, UR25, 0x7, URZ ;  /* 0x00000007190b7899 */ /* 0x000fe400080006ff */
[----:B------:R-:W-:Y:S02]  /*4dc0*/  USHF.L.U32 UR10, UR30, 0x6, URZ ;  /* 0x000000061e0a7899 */ /* 0x000fe400080006ff */
[----:B----4-:R-:W-:Y:S07]  /*4dd0*/  UIMAD.WIDE.U32 UR6, UR14, UR20, URZ ;  /* 0x000000140e0672a5 */ /* 0x010fee000f8e00ff */
[----:B------:R-:W-:Y:S01]  /*4de0*/  @!UP2 UMOV UR4, UR7 ;  /* 0x000000070004ac82 */ /* 0x000fe20008000000 */
[----:B---3--:R-:W-:Y:S02]  /*4df0*/  @!UP2 UISETP.NE.AND UP0, UPT, UR5, 0x1, UPT ;  /* 0x000000010500a88c */ /* 0x008fe4000bf05270 */
[----:B------:R-:W-:Y:S02]  /*4e00*/  @!UP2 USHF.R.U32.HI UR4, URZ, UR21, UR4 ;  /* 0x00000015ff04a299 */ /* 0x000fe40008011604 */
[----:B------:R-:W-:Y:S02]  /*4e10*/  UIMAD.WIDE.U32 UR6, UR13, UR23, URZ ;  /* 0x000000170d0672a5 */ /* 0x000fe4000f8e00ff */
[----:B------:R-:W-:Y:S02]  /*4e20*/  @!UP2 USEL UR8, UR14, UR4, !UP0 ;  /* 0x000000040e08a287 */ /* 0x000fe4000c000000 */
[----:B------:R-:W-:Y:S03]  /*4e30*/  @!UP2 UISETP.NE.AND UP0, UPT, UR22, 0x1, UPT ;  /* 0x000000011600a88c */ /* 0x000fe6000bf05270 */
[----:B------:R-:W-:Y:S02]  /*4e40*/  @!UP2 UMOV UR6, UR7 ;  /* 0x000000070006ac82 */ /* 0x000fe40008000000 */
[----:B------:R-:W3:Y:S02]  /*4e50*/  @!UP2 LDCU UR4, c[0x0][0xb20] ;  /* 0x00016400ff04a7ac */ /* 0x000ee40008000800 */
[----:B---3--:R-:W-:Y:S04]  /*4e60*/  @!UP2 USHF.R.U32.HI UR6, URZ, UR4, UR6 ;  /* 0x00000004ff06a299 */ /* 0x008fe80008011606 */
[----:B------:R-:W-:Y:S04]  /*4e70*/  @!UP2 USEL UR6, UR13, UR6, !UP0 ;  /* 0x000000060d06a287 */ /* 0x000fe8000c000000 */
[----:B------:R-:W-:Y:S02]  /*4e80*/  @!UP2 UIADD3 UR4, UPT, UPT, -UR8, UR6, URZ ;  /* 0x000000060804a290 */ /* 0x000fe4000fffe1ff */
[----:B------:R-:W-:Y:S02]  /*4e90*/  @!UP2 UIADD3 UR6, UPT, UPT, UR8, -UR6, URZ ;  /* 0x800000060806a290 */ /* 0x000fe4000fffe0ff */
[----:B------:R-:W-:Y:S02]  /*4ea0*/  @!UP2 UIMAD UR14, UR4, UR5, UR14 ;  /* 0x00000005040ea2a4 */ /* 0x000fe4000f8e020e */
[----:B------:R-:W-:Y:S01]  /*4eb0*/  @!UP2 UIMAD UR13, UR6, UR22, UR13 ;  /* 0x00000016060da2a4 */ /* 0x000fe2000f8e020d */
[----:B------:R-:W-:Y:S11]  /*4ec0*/  BRA.U UP3, `(.L_x_90) ;  /* 0x0000000103107547 */ /* 0x000ff6000b800000 */
[----:B--2---:R-:W-:Y:S04]  /*4ed0*/  MOV R0, UR37 ;  /* 0x0000002500007c02 */ /* 0x004fe80008000f00 */
[----:B------:R-:W-:Y:S04]  /*4ee0*/  SHF.L.U32 R9, R0, 0x1f, RZ ;  /* 0x0000001f00097819 */ /* 0x000fe800000006ff */
[----:B------:R-:W2:Y:S02]  /*4ef0*/  SYNCS.PHASECHK.TRANS64.TRYWAIT P2, [UR24+0x138], R9 ;  /* 0x00013809ff0075a7 */ /* 0x000ea40008041118 */
[----:B--2---:R-:W-:Y:S05]  /*4f00*/  @!P2 BRA `(.L_x_91) ;  /* 0x00000040006ca947 */ /* 0x004fea0003800000 */
.L_x_90:
[----:B------:R-:W-:Y:S05]  /*4f10*/  @!P1 BRA `(.L_x_92) ;  /* 0x0000000000309947 */ /* 0x000fea0003800000 */
[----:B------:R-:W-:Y:S01]  /*4f20*/  ISETP.NE.U32.AND P1, PT, R2, RZ, PT ;  /* 0x000000ff0200720c */ /* 0x000fe20003f25070 */
[----:B------:R-:W3:Y:S01]  /*4f30*/  LDCU.64 UR4, c[0x0][0x358] ;  /* 0x00006b00ff0477ac */ /* 0x000ee20008000a00 */
[----:B------:R-:W-:Y:S02]  /*4f40*/  IMAD.MOV.U32 R84, RZ, RZ, 0x1 ;  /* 0x00000001ff547424 */ /* 0x000fe400078e00ff */
[----:B------:R-:W-:Y:S11]  /*4f50*/  ISETP.NE.AND.EX P1, PT, R3, RZ, PT, P1 ;  /* 0x000000ff0300720c */ /* 0x000ff60003f25310 */
[----:B------:R-:W-:Y:S02]  /*4f60*/  @!UPT UIADD3 URZ, UPT, UPT, URZ, URZ, URZ ;  /* 0x000000fffffff290 */ /* 0x000fe4000fffe0ff */
[----:B--2---:R-:W2:Y:S01]  /*4f70*/  @P1 LDC.64 R8, c[0x0][0x888] ;  /* 0x00022200ff081b82 */ /* 0x004ea20000000a00 */
[----:B------:R-:W-:Y:S04]  /*4f80*/  @P1 IMAD R0, R4, UR36, RZ ;  /* 0x0000002404001c24 */ /* 0x000fe8000f8e02ff */
[----:B--2---:R-:W-:Y:S04]  /*4f90*/  @P1 IMAD.WIDE R8, R0, 0x4, R8 ;  /* 0x0000000400081825 */ /* 0x004fe800078e0208 */
[----:B------:R-:W-:Y:S01]  /*4fa0*/  HFMA2 R0, -RZ, RZ, 0, 5.9604644775390625e-08 ;  /* 0x00000001ff007431 */ /* 0x000fe200000001ff */
[----:B---3-5:R3:W5:Y:S04]  /*4fb0*/  @P1 LDG.E R41, desc[UR4][R8.64] ;  /* 0x0000000408291981 */ /* 0x028768000c1e1900 */
[----:B------:R-:W-:Y:S01]  /*4fc0*/  @!P1 PRMT R84, R0, 0x7610, R84 ;  /* 0x0000761000549816 */ /* 0x000fe20000000054 */
[----:B---3--:R-:W4:Y:S06]  /*4fd0*/  @!P1 LDC R41, c[0x0][0x880] ;  /* 0x00022000ff299b82 */ /* 0x008f2c0000000800 */
.L_x_92:
[----:B----45:R-:W-:Y:S01]  /*4fe0*/  @!P0 FSETP.EQ.AND P1, PT, R41, RZ, PT ;  /* 0x000000ff2900820b */ /* 0x030fe20003f22000 */
[----:B------:R-:W-:Y:S01]  /*4ff0*/  @!UPT UIADD3 URZ, UPT, UPT, URZ, URZ, URZ ;  /* 0x000000fffffff290 */ /* 0x000fe2000fffe0ff */
[----:B------:R-:W-:Y:S11]  /*5000*/  @!P0 BRA `(.L_x_93) ;  /* 0x0000000000188947 */ /* 0x000ff60003800000 */
[----:B------:R-:W-:Y:S02]  /*5010*/  LOP3.LUT P0, RZ, R84, 0xff, RZ, 0xc0, !PT ;  /* 0x000000ff54ff7812 */ /* 0x000fe4000780c0ff */
[----:B------:R-:W-:Y:S04]  /*5020*/  ISETP.NE.U32.AND P1, PT, R2, RZ, PT ;  /* 0x000000ff0200720c */ /* 0x000fe80003f25070 */
[----:B------:R-:W-:Y:S04]  /*5030*/  ISETP.NE.AND.EX P1, PT, R3, RZ, PT, P1 ;  /* 0x000000ff0300720c */ /* 0x000fe80003f25310 */
[----:B------:R-:W-:Y:S03]  /*5040*/  PLOP3.LUT P1, PT, P1, PT, PT, 0x8, 0x80 ;  /* 0x000000000080781c */ /* 0x000fe60000f2e170 */
[----:B------:R-:W-:Y:S11]  /*5050*/  @P0 FSETP.EQ.AND P1, PT, R41, RZ, PT ;  /* 0x000000ff2900020b */ /* 0x000ff60003f22000 */
[----:B------:R-:W-:Y:S02]  /*5060*/  @!UPT UIADD3 URZ, UPT, UPT, URZ, URZ, URZ ;  /* 0x000000fffffff290 */ /* 0x000fe4000fffe0ff */
.L_x_93:
[----:B------:R-:W-:Y:S01]  /*5070*/  ULEA UR4, UR12, UR24, 0x3 ;  /* 0x000000180c047291 */ /* 0x000fe2000f8e18ff */
[----:B--2---:R-:W-:Y:S02]  /*5080*/  SHF.L.U32 R9, R15, 0x1f, RZ ;  /* 0x0000001f0f097819 */ /* 0x004fe400000006ff */
[----:B------:R-:W-:Y:S04]  /*5090*/  ELECT P0, URZ, PT ;  /* 0x0000000000ff782f */ /* 0x000fe80003800000 */
[----:B------:R-:W-:Y:S02]  /*50a0*/  PLOP3.LUT P1, PT, P1, P0, PT, 0xf2, 0x2f ;  /* 0x00000000002f781c */ /* 0x000fe40000f21e72 */
[----:B------:R-:W2:Y:S11]  /*50b0*/  SYNCS.PHASECHK.TRANS64.TRYWAIT P2, [UR4+0x118], R9 ;  /* 0x00011809ff0075a7 */ /* 0x000eb60008041104 */
[----:B------:R-:W-:Y:S05]  /*50c0*/  @!P1 IADD3 R8, P0, PT, R16, 0x580, RZ ;  /* 0x0000058010089810 */ /* 0x000fea0007f1e0ff */
[----:B------:R-:W-:Y:S01]  /*50d0*/  @!P1 IMAD.X R6, RZ, RZ, R17, P0 ;  /* 0x000000ffff069224 */ /* 0x000fe200000e0611 */
[----:B--2---:R-:W-:Y:S07]  /*50e0*/  @!P2 BRA `(.L_x_94) ;  /* 0x00000040000ca947 */ /* 0x004fee0003800000 */
.L_x_189:
[----:B------:R-:W3:Y:S01]  /*50f0*/  S2UR UR20, SR_CgaCtaId ;  /* 0x00000000001479c3 */ /* 0x000ee20000008800 */
[----:B------:R-:W-:Y:S01]  /*5100*/  @!P1 R2UR UR7, R6 ;  /* 0x00000000060792ca */ /* 0x000fe200000e0000 */
[----:B------:R-:W-:Y:S01]  /*5110*/  UIADD3 UR5, UPT, UPT, UR12, 0x1, URZ ;  /* 0x000000010c057890 */ /* 0x000fe2000fffe0ff */
[----:B------:R-:W-:Y:S01]  /*5120*/  @!P1 R2UR UR6, R8 ;  /* 0x00000000080692ca */ /* 0x000fe200000e0000 */
[----:B------:R-:W-:Y:S01]  /*5130*/  UIADD3 UR9, UPT, UPT, UR4, 0x100, URZ ;  /* 0x0000010004097890 */ /* 0x000fe2000fffe0ff */
[----:B------:R-:W-:Y:S01]  /*5140*/  @!P1 IMAD.MOV.U32 R6, RZ, RZ, 0x2000 ;  /* 0x00002000ff069424 */ /* 0x000fe200078e00ff */
[----:B------:R-:W-:Y:S01]  /*5150*/  UISETP.NE.AND UP0, UPT, UR5, 0x3, UPT ;  /* 0x000000030500788c */ /* 0x000fe2000bf05270 */
[----:B------:R-:W-:Y:S01]  /*5160*/  VIADD R14, R14, 0x1 ;  /* 0x000000010e0e7836 */ /* 0x000fe20000000000 */
[----:B------:R-:W-:Y:S01]  /*5170*/  UMOV UR22, 0x0 ;  /* 0x0000000000167882 */ /* 0x000fe20000000000 */
[----:B------:R-:W-:Y:S05]  /*5180*/  UMOV UR23, 0x10000000 ;  /* 0x1000000000177882 */ /* 0x000fea0000000000 */
[----:B--2---:R-:W-:Y:S01]  /*5190*/  IMAD.U32 R9, RZ, RZ, UR7 ;  /* 0x00000007ff097e24 */ /* 0x004fe2000f8e00ff */
[----:B------:R-:W-:Y:S01]  /*51a0*/  USEL UR7, URZ, 0x1, UP0 ;  /* 0x00000001ff077887 */ /* 0x000fe20008000000 */
[----:B------:R-:W-:Y:S01]  /*51b0*/  IMAD.U32 R8, RZ, RZ, UR6 ;  /* 0x00000006ff087e24 */ /* 0x000fe2000f8e00ff */
[----:B------:R-:W-:Y:S02]  /*51c0*/  USEL UR6, UR5, URZ, UP0 ;  /* 0x000000ff05067287 */ /* 0x000fe40008000000 */
[----:B------:R-:W-:Y:S01]  /*51d0*/  VOTEU.ALL UP0, P1 ;  /* 0x0000000000ff7886 */ /* 0x000fe20000800000 */
[----:B------:R-:W-:Y:S02]  /*51e0*/  @!P1 R2UR UR19, R9 ;  /* 0x00000000091392ca */ /* 0x000fe400000e0000 */
[----:B------:R-:W-:Y:S02]  /*51f0*/  @!P1 R2UR UR18, R8 ;  /* 0x00000000081292ca */ /* 0x000fe400000e0000 */
[----:B------:R-:W-:Y:S01]  /*5200*/  @!UP0 ULEA UR5, UR12, UR24, 0xd ;  /* 0x000000180c058291 */ /* 0x000fe2000f8e68ff */
[----:B------:R-:W-:Y:S01]  /*5210*/  LOP3.LUT R15, R15, UR7, RZ, 0x3c, !PT ;  /* 0x000000070f0f7c12 */ /* 0x000fe2000f8e3cff */
[----:B---3--:R-:W-:Y:S02]  /*5220*/  UPRMT UR20, UR20, 0x654, UR9 ;  /* 0x0000065414147896 */ /* 0x008fe40008000009 */
[----:B------:R-:W-:Y:S01]  /*5230*/  @!UP0 UIADD3 UR8, UPT, UPT, UR5, 0x200, URZ ;  /* 0x0000020005088890 */ /* 0x000fe2000fffe0ff */
[----:B------:R-:W-:Y:S01]  /*5240*/  SHF.L.U32 R0, R15, 0x1f, RZ ;  /* 0x0000001f0f007819 */ /* 0x000fe200000006ff */
[----:B------:R-:W-:Y:S01]  /*5250*/  VOTEU.ALL UP0, P1 ;  /* 0x0000000000ff7886 */ /* 0x000fe20000800000 */
[----:B------:R-:W-:Y:S01]  /*5260*/  UMOV UR12, UR36 ;  /* 0x00000024000c7c82 */ /* 0x000fe20008000000 */
[----:B------:R-:W-:Y:S05]  /*5270*/  ULEA UR5, UR6, UR24, 0x3 ;  /* 0x0000001806057291 */ /* 0x000fea000f8e18ff */
[----:B------:R2:W-:Y:S01]  /*5280*/  @!UP0 UTMALDG.3D [UR8], [UR18], desc[UR22] ;  /* 0x00001608120085b4 */ /* 0x0005e20008011000 */
[----:B------:R2:W-:Y:S01]  /*5290*/  @!P1 SYNCS.ARRIVE.TRANS64.RED.A0TR RZ, [UR4+0x100], R6 ;  /* 0x00010006ffff99a7 */ /* 0x0005e20008300404 */
[----:B------:R-:W-:Y:S02]  /*52a0*/  SYNCS.ARRIVE.TRANS64.RED.A1T0 RZ, [UR20], RZ ;  /* 0x000000ffffff79a7 */ /* 0x000fe40008100414 */
[----:B------:R-:W3:Y:S02]  /*52b0*/  SYNCS.PHASECHK.TRANS64.TRYWAIT P0, [UR5+0x118], R0 ;  /* 0x00011800ff0075a7 */ /* 0x000ee40008001105 */
[----:B--23--:R-:W-:Y:S05]  /*52c0*/  @!P0 BRA `(.L_x_95) ;  /* 0x0000003c00ac8947 */ /* 0x00cfea0003800000 */
.L_x_191:
[----:B------:R-:W3:Y:S01]  /*52d0*/  S2UR UR12, SR_CgaCtaId ;  /* 0x00000000000c79c3 */ /* 0x000ee20000008800 */
[----:B------:R-:W-:Y:S01]  /*52e0*/  UIADD3 UR9, UPT, UPT, UR5, 0x100, URZ ;  /* 0x0000010005097890 */ /* 0x000fe2000fffe0ff */
[----:B------:R-:W-:Y:S01]  /*52f0*/  @!P1 IADD3 R6, P0, PT, R16, 0x580, RZ ;  /* 0x0000058010069810 */ /* 0x000fe20007f1e0ff */
[----:B------:R-:W-:Y:S01]  /*5300*/  UPLOP3.LUT UP3, UPT, UPT, UPT, UPT, 0x80, 0x8 ;  /* 0x000000000008789c */ /* 0x000fe20003f6f070 */
[----:B------:R-:W-:Y:S01]  /*5310*/  R2UR UR23, R86 ;  /* 0x00000000561772ca */ /* 0x000fe200000e0000 */
[----:B------:R-:W-:Y:S01]  /*5320*/  UMOV UR20, 0x0 ;  /* 0x0000000000147882 */ /* 0x000fe20000000000 */
[----:B------:R-:W-:Y:S01]  /*5330*/  @!P1 R2UR UR7, R6 ;  /* 0x00000000060792ca */ /* 0x000fe200000e0000 */
[----:B--2---:R-:W-:Y:S01]  /*5340*/  @!P1 IMAD.X R0, RZ, RZ, R17, P0 ;  /* 0x000000ffff009224 */ /* 0x004fe200000e0611 */
[----:B------:R-:W-:Y:S01]  /*5350*/  UMOV UR21, 0x10000000 ;  /* 0x1000000000157882 */ /* 0x000fe20000000000 */
[----:B------:R-:W-:Y:S01]  /*5360*/  VOTEU.ALL UP0, P1 ;  /* 0x0000000000ff7886 */ /* 0x000fe20000800000 */
[----:B------:R-:W-:Y:S02]  /*5370*/  R2UR UR22, R87 ;  /* 0x00000000571672ca */ /* 0x000fe400000e0000 */
[----:B------:R-:W-:Y:S02]  /*5380*/  @!P1 R2UR UR4, R0 ;  /* 0x00000000000492ca */ /* 0x000fe400000e0000 */
[----:B------:R-:W-:Y:S01]  /*5390*/  @!UP0 UIADD3 UR10, UPT, UPT, UR10, 0x20, URZ ;  /* 0x000000200a0a8890 */ /* 0x000fe2000fffe0ff */
[C---:B------:R-:W-:Y:S02]  /*53a0*/  ISETP.NE.AND P0, PT, R14.reuse, 0x2, PT ;  /* 0x000000020e00780c */ /* 0x040fe40003f05270 */
[----:B------:R-:W-:Y:S02]  /*53b0*/  UIADD3 UR30, UPT, UPT, UR13, UR23, URZ ;  /* 0x000000170d1e7290 */ /* 0x000fe4000fffe0ff */
[----:B------:R-:W-:Y:S01]  /*53c0*/  IMAD.U32 R8, RZ, RZ, UR7 ;  /* 0x00000007ff087e24 */ /* 0x000fe2000f8e00ff */
[----:B------:R-:W-:Y:S02]  /*53d0*/  SEL R0, RZ, 0x1, P0 ;  /* 0x00000001ff007807 */ /* 0x000fe40000000000 */
[----:B------:R-:W-:Y:S01]  /*53e0*/  SEL R14, R14, RZ, P0 ;  /* 0x000000ff0e0e7207 */ /* 0x000fe20000000000 */
[----:B------:R-:W-:Y:S01]  /*53f0*/  UIADD3 UR25, UPT, UPT, UR14, UR22, URZ ;  /* 0x000000160e197290 */ /* 0x000fe2000fffe0ff */
[----:B------:R-:W-:Y:S01]  /*5400*/  @!P1 R2UR UR18, R8 ;  /* 0x00000000081292ca */ /* 0x000fe200000e0000 */
[----:B------:R-:W-:Y:S01]  /*5410*/  IMAD.U32 R9, RZ, RZ, UR4 ;  /* 0x00000004ff097e24 */ /* 0x000fe2000f8e00ff */
[----:B------:R-:W-:Y:S01]  /*5420*/  @!UP0 ULEA UR4, UR6, UR24, 0xd ;  /* 0x0000001806048291 */ /* 0x000fe2000f8e68ff */
[----:B------:R-:W-:Y:S03]  /*5430*/  LOP3.LUT R13, R13, R0, RZ, 0x3c, !PT ;  /* 0x000000000d0d7212 */ /* 0x000fe600078e3cff */
[----:B------:R-:W-:Y:S01]  /*5440*/  @!P1 R2UR UR19, R9 ;  /* 0x00000000091392ca */ /* 0x000fe200000e0000 */
[----:B------:R-:W-:Y:S02]  /*5450*/  @!UP0 UIADD3 UR8, UPT, UPT, UR4, 0x200, URZ ;  /* 0x0000020004088890 */ /* 0x000fe4000fffe0ff */
[----:B---3--:R-:W-:Y:S01]  /*5460*/  UPRMT UR4, UR12, 0x654, UR9 ;  /* 0x000006540c047896 */ /* 0x008fe20008000009 */
[----:B------:R-:W-:Y:S02]  /*5470*/  VOTEU.ALL UP0, P1 ;  /* 0x0000000000ff7886 */ /* 0x000fe40000800000 */
[----:B------:R-:W-:Y:S01]  /*5480*/  UMOV UR12, UR36 ;  /* 0x00000024000c7c82 */ /* 0x000fe20008000000 */
[----:B------:R-:W-:Y:S06]  /*5490*/  UMOV UR36, UR26 ;  /* 0x0000001a00247c82 */ /* 0x000fec0008000000 */
[----:B------:R2:W-:Y:S01]  /*54a0*/  @!UP0 UTMALDG.3D [UR8], [UR18], desc[UR20] ;  /* 0x00001408120085b4 */ /* 0x0005e20008011000 */
[----:B------:R4:W-:Y:S01]  /*54b0*/  @!P1 SYNCS.ARRIVE.TRANS64.RED.A0TR RZ, [UR5+0x100], R7 ;  /* 0x00010007ffff99a7 */ /* 0x0009e20008300405 */
[----:B------:R-:W-:Y:S01]  /*54c0*/  SYNCS.ARRIVE.TRANS64.RED.A1T0 RZ, [UR4], RZ ;  /* 0x000000ffffff79a7 */ /* 0x000fe20008100404 */
[----:B------:R-:W-:Y:S04]  /*54d0*/  UIADD3 UR4, UPT, UPT, UR6, 0x1, URZ ;  /* 0x0000000106047890 */ /* 0x000fe8000fffe0ff */
[----:B------:R-:W-:Y:S04]  /*54e0*/  UISETP.NE.AND UP0, UPT, UR4, 0x3, UPT ;  /* 0x000000030400788c */ /* 0x000fe8000bf05270 */
[----:B------:R-:W-:Y:S06]  /*54f0*/  USEL UR5, URZ, 0x1, UP0 ;  /* 0x00000001ff057887 */ /* 0x000fec0008000000 */
[----:B------:R-:W-:Y:S01]  /*5500*/  LOP3.LUT R15, R15, UR5, RZ, 0x3c, !PT ;  /* 0x000000050f0f7c12 */ /* 0x000fe2000f8e3cff */
[----:B--2---:R-:W-:Y:S01]  /*5510*/  USEL UR12, UR4, URZ, UP0 ;  /* 0x000000ff040c7287 */ /* 0x004fe20008000000 */
[----:B------:R-:W-:Y:S11]  /*5520*/  BRA.U UP1, `(.L_x_96) ;  /* 0xfffffff101e87547 */ /* 0x000ff6000b83ffff */
[----:B------:R-:W-:Y:S01]  /*5530*/  UIADD3 UR24, UPT, UPT, UR24, 0x118, URZ ;  /* 0x0000011818187890 */ /* 0x000fe2000fffe0ff */
[----:B------:R-:W-:-:S03]  /*5540*/  SHF.L.U32 R3, R15, 0x1f, RZ ;  /* 0x0000001f0f037819 */ /* 0x000fc600000006ff */
[----:B------:R-:W-:-:S09]  /*5550*/  ULEA UR4, UR12, UR24, 0x3 ;  /* 0x000000180c047291 */ /* 0x000fd2000f8e18ff */
[----:B------:R-:W2:Y:S02]  /*5560*/  SYNCS.PHASECHK.TRANS64.TRYWAIT P0, [UR4], R3 ;  /* 0x00000003ff0075a7 */ /* 0x000ea40008001104 */
[----:B--2---:R-:W-:Y:S05]  /*5570*/  @!P0 BRA `(.L_x_97) ;  /* 0x0000003c00188947 */ /* 0x004fea0003800000 */
.L_x_193:
[----:B------:R-:W-:-:S04]  /*5580*/  UIADD3 UR4, UPT, UPT, UR12, 0x1, URZ ;  /* 0x000000010c047890 */ /* 0x000fc8000fffe0ff */
[----:B------:R-:W-:-:S04]  /*5590*/  UISETP.NE.AND UP0, UPT, UR4, 0x3, UPT ;  /* 0x000000030400788c */ /* 0x000fc8000bf05270 */
[----:B------:R-:W-:Y:S02]  /*55a0*/  USEL UR6, URZ, 0x1, UP0 ;  /* 0x00000001ff067887 */ /* 0x000fe40008000000 */
[----:B------:R-:W-:-:S04]  /*55b0*/  USEL UR4, UR4, URZ, UP0 ;  /* 0x000000ff04047287 */ /* 0x000fc80008000000 */
[----:B------:R-:W-:Y:S01]  /*55c0*/  ULEA UR5, UR4, UR24, 0x3 ;  /* 0x0000001804057291 */ /* 0x000fe2000f8e18ff */
[----:B------:R-:W-:-:S04]  /*55d0*/  LOP3.LUT R15, R15, UR6, RZ, 0x3c, !PT ;  /* 0x000000060f0f7c12 */ /* 0x000fc8000f8e3cff */
[----:B--2---:R-:W-:-:S04]  /*55e0*/  SHF.L.U32 R3, R15, 0x1f, RZ ;  /* 0x0000001f0f037819 */ /* 0x004fc800000006ff */
[----:B------:R-:W2:Y:S02]  /*55f0*/  SYNCS.PHASECHK.TRANS64.TRYWAIT P0, [UR5], R3 ;  /* 0x00000003ff0075a7 */ /* 0x000ea40008001105 */
[----:B--2---:R-:W-:Y:S05]  /*5600*/  @!P0 BRA `(.L_x_98) ;  /* 0x0000003c000c8947 */ /* 0x004fea0003800000 */
.L_x_195:
[----:B------:R-:W-:-:S04]  /*5610*/  UIADD3 UR4, UPT, UPT, UR4, 0x1, URZ ;  /* 0x0000000104047890 */ /* 0x000fc8000fffe0ff */
[----:B------:R-:W-:-:S04]  /*5620*/  UISETP.NE.AND UP0, UPT, UR4, 0x3, UPT ;  /* 0x000000030400788c */ /* 0x000fc8000bf05270 */
[----:B------:R-:W-:Y:S02]  /*5630*/  USEL UR5, URZ, 0x1, UP0 ;  /* 0x00000001ff057887 */ /* 0x000fe40008000000 */
[----:B------:R-:W-:-:S04]  /*5640*/  USEL UR4, UR4, URZ, UP0 ;  /* 0x000000ff04047287 */ /* 0x000fc80008000000 */
[----:B------:R-:W-:Y:S01]  /*5650*/  ULEA UR4, UR4, UR24, 0x3 ;  /* 0x0000001804047291 */ /* 0x000fe2000f8e18ff */
[----:B--2---:R-:W-:-:S04]  /*5660*/  LOP3.LUT R3, R15, UR5, RZ, 0x3c, !PT ;  /* 0x000000050f037c12 */ /* 0x004fc8000f8e3cff */
[----:B------:R-:W-:Y:S01]  /*5670*/  SHF.L.U32 R3, R3, 0x1f, RZ ;  /* 0x0000001f03037819 */ /* 0x000fe200000006ff */
[----:B------:R-:W-:-:S07]  /*5680*/  IMAD.U32 R0, RZ, RZ, UR4 ;  /* 0x00000004ff007e24 */ /* 0x000fce000f8e00ff */
.L_x_99:
[----:B--2---:R2:W3:Y:S02]  /*5690*/  SYNCS.PHASECHK.TRANS64.TRYWAIT P0, [R0+URZ], R3 ;  /* 0x00000003000075a7 */ /* 0x0044e400080011ff */
[----:B---3--:R-:W-:Y:S05]  /*56a0*/  @!P0 NANOSLEEP.SYNCS 0x989680 ;  /* 0x009896800000895d */ /* 0x008fea0003900000 */
[----:B------:R-:W3:Y:S02]  /*56b0*/  @!P0 SYNCS.PHASECHK.TRANS64 P0, [R0+URZ], R3 ;  /* 0x00000003000085a7 */ /* 0x000ee400080010ff */
[----:B-1-3--:R-:W-:Y:S05]  /*56c0*/  @P0 EXIT ;  /* 0x000000000000094d */ /* 0x00afea0003800000 */
[----:B------:R-:W-:Y:S05]  /*56d0*/  BRA `(.L_x_99) ;  /* 0xfffffffc00ec7947 */ /* 0x000fea000383ffff */
.L_x_87:
[----:B------:R-:W-:-:S06]  /*56e0*/  UISETP.GE.AND UP0, UPT, UR22, 0x4, UPT ;  /* 0x000000041600788c */ /* 0x000fcc000bf06270 */
[----:B------:R-:W-:-:S13]  /*56f0*/  PLOP3.LUT P0, PT, PT, PT, UP0, 0x80, 0x8 ;  /* 0x000000000008781c */ /* 0x000fda0003f0f008 */
[----:B------:R-:W-:Y:S05]  /*5700*/  @!P0 EXIT ;  /* 0x000000000000894d */ /* 0x000fea0003800000 */
[----:B------:R-:W1:Y:S08]  /*5710*/  S2UR UR4, SR_CgaCtaId ;  /* 0x00000000000479c3 */ /* 0x000e700000008800 */
[----:B------:R-:W-:Y:S01]  /*5720*/  BAR.SYNC.DEFER_BLOCKING 0x6, 0xa0 ;  /* 0x0182800000007b1d */ /* 0x000fe20000010000 */
[C---:B------:R-:W-:Y:S01]  /*5730*/  IMAD.SHL.U32 R3, R91.reuse, 0x20, RZ ;  /* 0x000000205b037824 */ /* 0x040fe200078e00ff */
[C---:B------:R-:W-:Y:S01]  /*5740*/  LOP3.LUT R92, R91.reuse, 0x2, RZ, 0xc0, !PT ;  /* 0x000000025b5c7812 */ /* 0x040fe200078ec0ff */
[C---:B------:R-:W-:Y:S01]  /*5750*/  IMAD.SHL.U32 R96, R91.reuse, 0x4, RZ ;  /* 0x000000045b607824 */ /* 0x040fe200078e00ff */
[C---:B------:R-:W-:Y:S01]  /*5760*/  LOP3.LUT R97, R91.reuse, 0x60, RZ, 0xc0, !PT ;  /* 0x000000605b617812 */ /* 0x040fe200078ec0ff */
[----:B------:R-:W-:Y:S01]  /*5770*/  IMAD.U32 R37, R91, 0x10000, RZ ;  /* 0x000100005b257824 */ /* 0x000fe200078e00ff */
[----:B------:R-:W-:-:S02]  /*5780*/  UMOV UR47, 0x400 ;  /* 0x00000400002f7882 */ /* 0x000fc40000000000 */
[----:B------:R-:W2:Y:S01]  /*5790*/  LDC.64 R78, c[0x0][0x8b0] ;  /* 0x00022c00ff4e7b82 */ /* 0x000ea20000000a00 */
[----:B------:R-:W-:Y:S01]  /*57a0*/  LOP3.LUT R5, R3, 0xc0, RZ, 0xc0, !PT ;  /* 0x000000c003057812 */ /* 0x000fe200078ec0ff */
[----:B------:R-:W-:Y:S01]  /*57b0*/  HFMA2 R36, -RZ, RZ, 0, 0 ;  /* 0x00000000ff247431 */ /* 0x000fe200000001ff */
[----:B------:R-:W-:Y:S01]  /*57c0*/  LOP3.LUT R91, R91, 0x4, RZ, 0xc0, !PT ;  /* 0x000000045b5b7812 */ /* 0x000fe200078ec0ff */
[----:B------:R-:W-:Y:S01]  /*57d0*/  IMAD.MOV.U32 R94, RZ, RZ, RZ ;  /* 0x000000ffff5e7224 */ /* 0x000fe200078e00ff */
[----:B------:R-:W-:Y:S01]  /*57e0*/  LOP3.LUT R96, R5, 0x18, R96, 0xf8, !PT ;  /* 0x0000001805607812 */ /* 0x000fe200078ef860 */
[----:B------:R-:W-:Y:S01]  /*57f0*/  IMAD.MOV.U32 R90, RZ, RZ, RZ ;  /* 0x000000ffff5a7224 */ /* 0x000fe200078e00ff */
[----:B------:R-:W-:Y:S01]  /*5800*/  LOP3.LUT R37, R37, 0x600000, RZ, 0xc0, !PT ;  /* 0x0060000025257812 */ /* 0x000fe200078ec0ff */
[----:B------:R-:W3:Y:S01]  /*5810*/  LDC.64 R76, c[0x0][0x8a8] ;  /* 0x00022a00ff4c7b82 */ /* 0x000ee20000000a00 */
[----:B------:R-:W-:Y:S01]  /*5820*/  IADD3 R95, PT, PT, -R91, 0x2, RZ ;  /* 0x000000025b5f7810 */ /* 0x000fe20007ffe1ff */
[----:B------:R-:W-:Y:S01]  /*5830*/  IMAD.MOV R92, RZ, RZ, -R92 ;  /* 0x000000ffff5c7224 */ /* 0x000fe200078e0a5c */
[----:B------:R-:W-:Y:S01]  /*5840*/  LOP3.LUT R96, R96, 0xf20, R3, 0xf8, !PT ;  /* 0x00000f2060607812 */ /* 0x000fe200078ef803 */
[----:B------:R-:W4:Y:S01]  /*5850*/  LDCU UR62, c[0x0][0x370] ;  /* 0x00006e00ff3e77ac */ /* 0x000f220008000800 */
[----:B------:R-:W-:Y:S01]  /*5860*/  MOV R93, RZ ;  /* 0x000000ff005d7202 */ /* 0x000fe20000000f00 */
[----:B------:R-:W-:Y:S01]  /*5870*/  IMAD.SHL.U32 R95, R95, 0x10, RZ ;  /* 0x000000105f5f7824 */ /* 0x000fe200078e00ff */
[----:B------:R-:W-:Y:S01]  /*5880*/  IADD3 R91, PT, PT, -R91, RZ, RZ ;  /* 0x000000ff5b5b7210 */ /* 0x000fe20007ffe1ff */
[----:B-1----:R-:W-:Y:S01]  /*5890*/  ULEA UR47, UR4, UR47, 0x18 ;  /* 0x0000002f042f7291 */ /* 0x002fe2000f8ec0ff */
[----:B------:R-:W1:Y:S01]  /*58a0*/  LDCU.64 UR4, c[0x0][0x890] ;  /* 0x00011200ff0477ac */ /* 0x000e620008000a00 */
[----:B------:R-:W-:Y:S01]  /*58b0*/  UMOV UR54, 0x1 ;  /* 0x0000000100367882 */ /* 0x000fe20000000000 */
[----:B------:R-:W-:Y:S01]  /*58c0*/  UMOV UR46, URZ ;  /* 0x000000ff002e7c82 */ /* 0x000fe20008000000 */
[----:B------:R-:W2:Y:S05]  /*58d0*/  LDCU UR41, c[0x0][0xb0c] ;  /* 0x00016180ff2977ac */ /* 0x000eaa0008000800 */
[----:B------:R-:W4:Y:S01]  /*58e0*/  LDS R0, [UR47+0x1f0] ;  /* 0x0001f02fff007984 */ /* 0x000f220008000800 */
[----:B------:R-:W2:Y:S01]  /*58f0*/  LDCU UR39, c[0x0][0xb30] ;  /* 0x00016600ff2777ac */ /* 0x000ea20008000800 */
[----:B------:R-:W2:Y:S01]  /*5900*/  LDCU.64 UR60, c[0x0][0x888] ;  /* 0x00011100ff3c77ac */ /* 0x000ea20008000a00 */
[----:B-1----:R-:W-:Y:S01]  /*5910*/  IMAD.U32 R99, RZ, RZ, UR4 ;  /* 0x00000004ff637e24 */ /* 0x002fe2000f8e00ff */
[----:B------:R-:W-:Y:S01]  /*5920*/  UIADD3 UR4, UPT, UPT, UR47, 0x200, URZ ;  /* 0x000002002f047890 */ /* 0x000fe2000fffe0ff */
[----:B------:R-:W-:Y:S01]  /*5930*/  IMAD.U32 R98, RZ, RZ, UR5 ;  /* 0x00000005ff627e24 */ /* 0x000fe2000f8e00ff */
[----:B------:R-:W1:Y:S04]  /*5940*/  LDCU.64 UR42, c[0x0][0xb28] ;  /* 0x00016500ff2a77ac */ /* 0x000e680008000a00 */
[----:B------:R-:W-:Y:S01]  /*5950*/  LEA R96, R96, UR4, 0x1 ;  /* 0x0000000460607c11 */ /* 0x000fe2000f8e08ff */
[----:B------:R-:W1:Y:S01]  /*5960*/  LDCU.128 UR56, c[0x0][0xb10] ;  /* 0x00016200ff3877ac */ /* 0x000e620008000c00 */
[----:B------:R-:W1:Y:S01]  /*5970*/  LDCU UR55, c[0x0][0x374] ;  /* 0x00006e80ff3777ac */ /* 0x000e620008000800 */
[----:B------:R-:W-:Y:S01]  /*5980*/  UMOV UR53, URZ ;  /* 0x000000ff00357c82 */ /* 0x000fe20008000000 */
[----:B------:R-:W-:Y:S01]  /*5990*/  UMOV UR52, URZ ;  /* 0x000000ff00347c82 */ /* 0x000fe20008000000 */
[----:B----4-:R-:W-:Y:S01]  /*59a0*/  IADD3 R37, PT, PT, R0, R37, RZ ;  /* 0x0000002500257210 */ /* 0x010fe20007ffe0ff */
[----:B-123--:R-:W-:-:S07]  /*59b0*/  IMAD.U32 R0, RZ, RZ, UR4 ;  /* 0x00000004ff007e24 */ /* 0x00efce000f8e00ff */
.L_x_130:
[C---:B------:R-:W-:Y:S02]  /*59c0*/  LEA R3, R90.reuse, UR47, 0x3 ;  /* 0x0000002f5a037c11 */ /* 0x040fe4000f8e18ff */
[----:B------:R-:W-:Y:S02]  /*59d0*/  SHF.L.U32 R0, R93, 0x1f, RZ ;  /* 0x0000001f5d007819 */ /* 0x000fe400000006ff */
[----:B------:R-:W-:Y:S02]  /*59e0*/  LEA R5, R90, UR47, 0x4 ;  /* 0x0000002f5a057c11 */ /* 0x000fe4000f8e20ff */
[----:B-1----:R-:W1:Y:S02]  /*59f0*/  SYNCS.PHASECHK.TRANS64.TRYWAIT P0, [R3+URZ+0x140], R0 ;  /* 0x00014000030075a7 */ /* 0x002e6400080011ff */
[----:B-1----:R-:W-:Y:S05]  /*5a00*/  @!P0 BRA `(.L_x_100) ;  /* 0x0000003800248947 */ /* 0x002fea0003800000 */
.L_x_196:
        /* <DEDUP_REMOVED lines=8> */
[----:B--2---:R-:W-:Y:S11]  /*5a90*/  LOP3.LUT P0, RZ, R6, 0x1, RZ, 0xc0, !PT ;  /* 0x0000000106ff7812 */ /* 0x004ff6000780c0ff */
[----:B------:R-:W-:Y:S02]  /*5aa0*/  @!UPT UIADD3 URZ, UPT, UPT, URZ, URZ, URZ ;  /* 0x000000fffffff290 */ /* 0x000fe4000fffe0ff */
[----:B---3--:R-:W-:Y:S01]  /*5ab0*/  VOTEU.ANY UP1, P0 ;  /* 0x0000000000ff7886 */ /* 0x008fe20000020100 */
[----:B------:R-:W-:Y:S01]  /*5ac0*/  PLOP3.LUT P0, PT, PT, PT, UP1, 0x80, 0x8 ;  /* 0x000000000008781c */ /* 0x000fe20003f0f018 */
[----:B------:R-:W-:Y:S06]  /*5ad0*/  UP2UR UR4, UPR, URZ, 0x2 ;  /* 0x00000002ff047883 */ /* 0x000fec0008000000 */
[----:B------:R-:W-:Y:S06]  /*5ae0*/  IMAD.U32 R100, RZ, RZ, UR4 ;  /* 0x00000004ff647e24 */ /* 0x000fec000f8e00ff */
[----:B-1----:R-:W-:Y:S02]  /*5af0*/  @P0 SHF.R.U32.HI R0, RZ, 0x10, R5 ;  /* 0x00000010ff000819 */ /* 0x002fe40000011605 */
        /* <DEDUP_REMOVED lines=12> */
[----:B------:R-:W2:Y:S01]  /*5bc0*/  LDCU UR12, c[0x0][0xb20] ;  /* 0x00016400ff0c77ac */ /* 0x000ea20008000800 */
[----:B------:R-:W-:Y:S02]  /*5bd0*/  UIMAD.WIDE.U32 UR4, UR55, UR59, URZ ;  /* 0x0000003b370472a5 */ /* 0x000fe4000f8e00ff */
[----:B------:R-:W-:Y:S02]  /*5be0*/  UIMAD.WIDE.U32 UR6, UR62, UR56, URZ ;  /* 0x000000383e0672a5 */ /* 0x000fe4000f8e00ff */
[----:B------:R-:W-:Y:S02]  /*5bf0*/  UISETP.NE.AND UP0, UPT, UR58, 0x1, UPT ;  /* 0x000000013a00788c */ /* 0x000fe4000bf05270 */
[----:B------:R-:W-:Y:S02]  /*5c00*/  UIMAD.WIDE.U32 UR8, UR37, UR59, URZ ;  /* 0x0000003b250872a5 */ /* 0x000fe4000f8e00ff */
[----:B------:R-:W-:Y:S02]  /*5c10*/  UIMAD.WIDE.U32 UR10, UR38, UR56, URZ ;  /* 0x00000038260a72a5 */ /* 0x000fe4000f8e00ff */
[----:B------:R-:W-:Y:S02]  /*5c20*/  UISETP.NE.AND UP1, UPT, UR41, 0x1, UPT ;  /* 0x000000012900788c */ /* 0x000fe4000bf25270 */
[----:B------:R-:W-:Y:S01]  /*5c30*/  UISETP.NE.AND UP2, UPT, UR40, 0x1, UPT ;  /* 0x000000012800788c */ /* 0x000fe2000bf45270 */
[----:B------:R-:W-:Y:S02]  /*5c40*/  UMOV UR4, UR5 ;  /* 0x0000000500047c82 */ /* 0x000fe40008000000 */
[----:B--2---:R-:W-:Y:S03]  /*5c50*/  USHF.R.U32.HI UR5, URZ, UR12, UR4 ;  /* 0x0000000cff057299 */ /* 0x004fe60008011604 */
[----:B------:R-:W-:Y:S02]  /*5c60*/  UMOV UR4, UR7 ;  /* 0x0000000700047c82 */ /* 0x000fe40008000000 */
[----:B------:R-:W-:Y:S02]  /*5c70*/  USHF.R.U32.HI UR7, URZ, UR57, UR4 ;  /* 0x00000039ff077299 */ /* 0x000fe40008011604 */
[----:B------:R-:W-:Y:S02]  /*5c80*/  USEL UR4, UR55, UR5, !UP0 ;  /* 0x0000000537047287 */ /* 0x000fe4000c000000 */
[----:B------:R-:W-:Y:S01]  /*5c90*/  USEL UR7, UR62, UR7, !UP1 ;  /* 0x000000073e077287 */ /* 0x000fe2000c800000 */
[----:B------:R-:W-:Y:S01]  /*5ca0*/  UMOV UR5, UR9 ;  /* 0x0000000900057c82 */ /* 0x000fe20008000000 */
[----:B------:R-:W-:Y:S02]  /*5cb0*/  UIMAD.WIDE.U32 UR8, UR4, UR42, URZ ;  /* 0x0000002a040872a5 */ /* 0x000fe4000f8e00ff */
[----:B------:R-:W-:Y:S03]  /*5cc0*/  USHF.R.U32.HI UR6, URZ, UR12, UR5 ;  /* 0x0000000cff067299 */ /* 0x000fe60008011605 */
[----:B------:R-:W-:Y:S01]  /*5cd0*/  UMOV UR5, UR11 ;  /* 0x0000000b00057c82 */ /* 0x000fe20008000000 */
[----:B------:R-:W-:Y:S02]  /*5ce0*/  UIMAD.WIDE.U32 UR10, UR7, UR42, URZ ;  /* 0x0000002a070a72a5 */ /* 0x000fe4000f8e00ff */
[----:B------:R-:W-:Y:S02]  /*5cf0*/  USHF.R.U32.HI UR12, URZ, UR57, UR5 ;  /* 0x00000039ff0c7299 */ /* 0x000fe40008011605 */
[----:B------:R-:W-:Y:S01]  /*5d00*/  USEL UR6, UR37, UR6, !UP0 ;  /* 0x0000000625067287 */ /* 0x000fe2000c000000 */
[----:B------:R-:W-:Y:S02]  /*5d10*/  UMOV UR5, UR9 ;  /* 0x0000000900057c82 */ /* 0x000fe40008000000 */
[----:B------:R-:W-:Y:S01]  /*5d20*/  UMOV UR10, UR11 ;  /* 0x0000000b000a7c82 */ /* 0x000fe20008000000 */
[----:B------:R-:W-:Y:S02]  /*5d30*/  @UP2 USHF.R.U32.HI UR4, URZ, UR43, UR5 ;  /* 0x0000002bff042299 */ /* 0x000fe40008011605 */
[----:B------:R-:W-:Y:S02]  /*5d40*/  @UP2 USHF.R.U32.HI UR7, URZ, UR43, UR10 ;  /* 0x0000002bff072299 */ /* 0x000fe4000801160a */
[----:B------:R-:W-:Y:S02]  /*5d50*/  UIMAD UR4, UR40, UR4, URZ ;  /* 0x00000004280472a4 */ /* 0x000fe4000f8e02ff */
[----:B------:R-:W-:Y:S02]  /*5d60*/  UIMAD.WIDE.U32 UR10, UR6, UR42, URZ ;  /* 0x0000002a060a72a5 */ /* 0x000fe4000f8e00ff */
[----:B------:R-:W-:Y:S02]  /*5d70*/  USEL UR5, UR38, UR12, !UP1 ;  /* 0x0000000c26057287 */ /* 0x000fe4000c800000 */
[----:B------:R-:W-:Y:S02]  /*5d80*/  UIMAD UR8, UR40, UR7, URZ ;  /* 0x00000007280872a4 */ /* 0x000fe4000f8e02ff */
[----:B------:R-:W-:Y:S03]  /*5d90*/  UISETP.GE.AND UP0, UPT, UR6, UR4, UPT ;  /* 0x000000040600728c */ /* 0x000fe6000bf06270 */
[----:B------:R-:W-:Y:S01]  /*5da0*/  UMOV UR4, UR11 ;  /* 0x0000000b00047c82 */ /* 0x000fe20008000000 */
[----:B------:R-:W-:Y:S02]  /*5db0*/  UISETP.GE.OR UP0, UPT, UR5, UR8, UP0 ;  /* 0x000000080500728c */ /* 0x000fe40008706670 */
[----:B------:R-:W-:Y:S02]  /*5dc0*/  USHF.R.U32.HI UR4, URZ, UR43, UR4 ;  /* 0x0000002bff047299 */ /* 0x000fe40008011604 */
[----:B------:R-:W-:Y:S02]  /*5dd0*/  UIMAD.WIDE.U32 UR8, UR5, UR42, URZ ;  /* 0x0000002a050872a5 */ /* 0x000fe4000f8e00ff */
[----:B------:R-:W-:Y:S02]  /*5de0*/  USEL UR11, UR6, UR4, !UP2 ;  /* 0x00000004060b7287 */ /* 0x000fe4000d000000 */
[----:B------:R-:W-:Y:S02]  /*5df0*/  UIADD3 UR8, UPT, UPT, -UR5, URZ, URZ ;  /* 0x000000ff05087290 */ /* 0x000fe4000fffe1ff */
[----:B------:R-:W-:Y:S01]  /*5e00*/  UIADD3 UR10, UPT, UPT, -UR11, URZ, URZ ;  /* 0x000000ff0b0a7290 */ /* 0x000fe2000fffe1ff */
[----:B------:R-:W-:Y:S01]  /*5e10*/  @!UP0 UMOV UR4, UR9 ;  /* 0x0000000900048c82 */ /* 0x000fe20008000000 */
[----:B------:R-:W-:Y:S02]  /*5e20*/  UIADD3 UR9, UPT, UPT, -UR6, URZ, URZ ;  /* 0x000000ff06097290 */ /* 0x000fe4000fffe1ff */
[----:B------:R-:W-:Y:S02]  /*5e30*/  @!UP0 USHF.R.U32.HI UR4, URZ, UR43, UR4 ;  /* 0x0000002bff048299 */ /* 0x000fe40008011604 */
[----:B------:R-:W-:Y:S02]  /*5e40*/  UIMAD UR10, UR40, UR10, UR6 ;  /* 0x0000000a280a72a4 */ /* 0x000fe4000f8e0206 */
[----:B------:R-:W-:Y:S04]  /*5e50*/  @!UP0 USEL UR4, UR5, UR4, !UP2 ;  /* 0x0000000405048287 */ /* 0x000fe8000d000000 */
[----:B------:R-:W-:Y:S02]  /*5e60*/  @!UP0 UIMAD UR10, UR7, UR10, UR4 ;  /* 0x0000000a070a82a4 */ /* 0x000fe4000f8e0204 */
[----:B------:R-:W-:Y:S02]  /*5e70*/  @!UP0 UIADD3 UR11, UPT, UPT, UR11, -UR4, URZ ;  /* 0x800000040b0b8290 */ /* 0x000fe4000fffe0ff */
[----:B------:R-:W-:Y:S02]  /*5e80*/  UIMAD UR7, UR41, UR8, UR38 ;  /* 0x00000008290772a4 */ /* 0x000fe4000f8e0226 */
[----:B------:R-:W-:Y:S02]  /*5e90*/  @!UP0 UIMAD UR6, UR11, UR40, UR5 ;  /* 0x000000280b0682a4 */ /* 0x000fe4000f8e0205 */
[----:B------:R-:W-:Y:S01]  /*5ea0*/  UIMAD UR4, UR58, UR9, UR37 ;  /* 0x000000093a0472a4 */ /* 0x000fe2000f8e0225 */
[----:B------:R-:W-:Y:S02]  /*5eb0*/  @!UP0 UMOV UR5, UR10 ;  /* 0x0000000a00058c82 */ /* 0x000fe40008000000 */
[----:B------:R-:W-:Y:S02]  /*5ec0*/  UIMAD UR38, UR5, UR41, UR7 ;  /* 0x00000029052672a4 */ /* 0x000fe4000f8e0207 */
[----:B------:R-:W-:Y:S11]  /*5ed0*/  UIMAD UR37, UR6, UR58, UR4 ;  /* 0x0000003a062572a4 */ /* 0x000ff6000f8e0204 */
[----:B------:R-:W-:Y:S01]  /*5ee0*/  @!UPT UIADD3 URZ, UPT, UPT, URZ, URZ, URZ ;  /* 0x000000fffffff290 */ /* 0x000fe2000fffe0ff */
.L_x_101:
[----:B------:R-:W-:Y:S01]  /*5ef0*/  UISETP.NE.AND UP0, UPT, UR39, 0x1, UPT ;  /* 0x000000012700788c */ /* 0x000fe2000bf05270 */
[----:B------:R-:W-:Y:S01]  /*5f00*/  IADD3 R90, PT, PT, R90, 0x1, RZ ;  /* 0x000000015a5a7810 */ /* 0x000fe20007ffe0ff */
[----:B------:R-:W-:Y:S02]  /*5f10*/  UIADD3 UR11, UPT, UPT, UR47, 0x200, URZ ;  /* 0x000002002f0b7890 */ /* 0x000fe4000fffe0ff */
[----:B------:R-:W-:Y:S02]  /*5f20*/  USHF.L.U32 UR50, UR25, 0x7, URZ ;  /* 0x0000000719327899 */ /* 0x000fe400080006ff */
[----:B------:R-:W-:Y:S05]  /*5f30*/  USHF.L.U32 UR49, UR30, 0x6, URZ ;  /* 0x000000061e317899 */ /* 0x000fea00080006ff */
[----:B------:R-:W2:Y:S01]  /*5f40*/  @!UP0 LDCU.128 UR12, c[0x0][0xb10] ;  /* 0x00016200ff0c87ac */ /* 0x000ea20008000c00 */
[----:B------:R-:W3:Y:S01]  /*5f50*/  @!UP0 LDCU UR5, c[0x0][0xb0c] ;  /* 0x00016180ff0587ac */ /* 0x000ee20008000800 */
[----:B------:R-:W4:Y:S01]  /*5f60*/  @!UP0 LDCU UR10, c[0x0][0xb20] ;  /* 0x00016400ff0a87ac */ /* 0x000f220008000800 */
[----:B--2---:R-:W-:Y:S02]  /*5f70*/  UIMAD.WIDE.U32 UR8, UR38, UR12, URZ ;  /* 0x0000000c260872a5 */ /* 0x004fe4000f8e00ff */
[----:B------:R-:W-:Y:S02]  /*5f80*/  UIMAD.WIDE.U32 UR6, UR37, UR15, URZ ;  /* 0x0000000f250672a5 */ /* 0x000fe4000f8e00ff */
[----:B------:R-:W-:Y:S03]  /*5f90*/  @!UP0 UISETP.NE.AND UP1, UPT, UR14, 0x1, UPT ;  /* 0x000000010e00888c */ /* 0x000fe6000bf25270 */
[----:B------:R-:W-:Y:S01]  /*5fa0*/  @!UP0 UMOV UR4, UR9 ;  /* 0x0000000900048c82 */ /* 0x000fe20008000000 */
[----:B---3--:R-:W-:Y:S02]  /*5fb0*/  @!UP0 UISETP.NE.AND UP2, UPT, UR5, 0x1, UPT ;  /* 0x000000010500888c */ /* 0x008fe4000bf45270 */
[----:B------:R-:W-:Y:S01]  /*5fc0*/  @!UP0 USHF.R.U32.HI UR4, URZ, UR13, UR4 ;  /* 0x0000000dff048299 */ /* 0x000fe20008011604 */
[----:B------:R-:W-:Y:S02]  /*5fd0*/  @!UP0 UMOV UR6, UR7 ;  /* 0x0000000700068c82 */ /* 0x000fe40008000000 */
[----:B----4-:R-:W-:Y:S02]  /*5fe0*/  @!UP0 USHF.R.U32.HI UR6, URZ, UR10, UR6 ;  /* 0x0000000aff068299 */ /* 0x010fe40008011606 */
[----:B------:R-:W-:Y:S02]  /*5ff0*/  @!UP0 USEL UR7, UR38, UR4, !UP2 ;  /* 0x0000000426078287 */ /* 0x000fe4000d000000 */
[----:B------:R-:W-:Y:S04]  /*6000*/  @!UP0 USEL UR6, UR37, UR6, !UP1 ;  /* 0x0000000625068287 */ /* 0x000fe8000c800000 */
[----:B------:R-:W-:Y:S02]  /*6010*/  @!UP0 UIADD3 UR4, UPT, UPT, -UR7, UR6, URZ ;  /* 0x0000000607048290 */ /* 0x000fe4000fffe1ff */
[----:B------:R-:W-:Y:S02]  /*6020*/  @!UP0 UIADD3 UR6, UPT, UPT, UR7, -UR6, URZ ;  /* 0x8000000607068290 */ /* 0x000fe4000fffe0ff */
[----:B------:R-:W-:Y:S02]  /*6030*/  @!UP0 UIMAD UR38, UR4, UR5, UR38 ;  /* 0x00000005042682a4 */ /* 0x000fe4000f8e0226 */
[----:B------:R-:W-:Y:S02]  /*6040*/  @!UP0 UIMAD UR37, UR6, UR14, UR37 ;  /* 0x0000000e062582a4 */ /* 0x000fe4000f8e0225 */
[----:B------:R-:W-:Y:S09]  /*6050*/  ULOP3.LUT UP0, URZ, UR11, 0x1b0, URZ, 0xc0, !UPT ;  /* 0x000001b00bff7892 */ /* 0x000ff2000f80c0ff */
[----:B------:R-:W-:Y:S05]  /*6060*/  BRA.U !UP0, `(.L_x_102) ;  /* 0x00000001087c7547 */ /* 0x000fea000b800000 */
[----:B------:R-:W2:Y:S01]  /*6070*/  LDCU.64 UR8, c[0x4][0x80] ;  /* 0x01001000ff0877ac */ /* 0x000ea20008000a00 */
[----:B------:R-:W-:Y:S01]  /*6080*/  MOV R2, 0x0 ;  /* 0x0000000000027802 */ /* 0x000fe20000000f00 */
[----:B------:R-:W-:Y:S02]  /*6090*/  HFMA2 R12, -RZ, RZ, 0, 5.9604644775390625e-08 ;  /* 0x00000001ff0c7431 */ /* 0x000fe400000001ff */
[----:B------:R-:W-:Y:S01]  /*60a0*/  IMAD.MOV.U32 R8, RZ, RZ, 0x70 ;  /* 0x00000070ff087424 */ /* 0x000fe200078e00ff */
[----:B------:R3:W4:Y:S01]  /*60b0*/  LDC.64 R14, c[0x4][R2] ;  /* 0x01000000020e7b82 */ /* 0x0007220000000a00 */
[----:B------:R-:W1:Y:S01]  /*60c0*/  LDCU.64 UR6, c[0x4][0x88] ;  /* 0x01001100ff0677ac */ /* 0x000e620008000a00 */
[----:B------:R-:W-:Y:S01]  /*60d0*/  IMAD.MOV.U32 R13, RZ, RZ, RZ ;  /* 0x000000ffff0d7224 */ /* 0x000fe200078e00ff */
[----:B------:R-:W1:Y:S01]  /*60e0*/  LDCU.64 UR4, c[0x4][0x8] ;  /* 0x01000100ff0477ac */ /* 0x000e620008000a00 */
[----:B--2---:R-:W-:Y:S01]  /*60f0*/  MOV R5, UR9 ;  /* 0x0000000900057c02 */ /* 0x004fe20008000f00 */
[----:B------:R-:W-:Y:S01]  /*6100*/  IMAD.U32 R4, RZ, RZ, UR8 ;  /* 0x00000008ff047e24 */ /* 0x000fe2000f8e00ff */
[----:B-1----:R-:W-:Y:S01]  /*6110*/  MOV R7, UR7 ;  /* 0x0000000700077c02 */ /* 0x002fe20008000f00 */
[----:B------:R-:W-:Y:S01]  /*6120*/  IMAD.U32 R6, RZ, RZ, UR6 ;  /* 0x00000006ff067e24 */ /* 0x000fe2000f8e00ff */
[----:B------:R-:W-:Y:S01]  /*6130*/  MOV R11, UR5 ;  /* 0x00000005000b7c02 */ /* 0x000fe20008000f00 */
[----:B------:R-:W-:Y:S02]  /*6140*/  IMAD.U32 R10, RZ, RZ, UR4 ;  /* 0x00000004ff0a7e24 */ /* 0x000fe4000f8e00ff */
[----:B------:R-:W-:Y:S07]  /*6150*/  LEPC R20, `(.L_x_103) ;  /* 0x000000001014794e */ /* 0x000fee0000000000 */
[----:B---345:R-:W-:Y:S05]  /*6160*/  CALL.ABS.NOINC R14 ;  /* 0x000000000e007343 */ /* 0x038fea0003c00000 */
.L_x_103:
[----:B------:R-:W1:Y:S01]  /*6170*/  LDCU.64 UR8, c[0x4][0x80] ;  /* 0x01001000ff0877ac */ /* 0x000e620008000a00 */
[----:B------:R-:W2:Y:S01]  /*6180*/  LDC.64 R2, c[0x4][R2] ;  /* 0x0100000002027b82 */ /* 0x000ea20000000a00 */
[----:B------:R-:W-:Y:S02]  /*6190*/  HFMA2 R12, -RZ, RZ, 0, 5.9604644775390625e-08 ;  /* 0x00000001ff0c7431 */ /* 0x000fe400000001ff */
[----:B------:R-:W-:Y:S02]  /*61a0*/  IMAD.MOV.U32 R8, RZ, RZ, 0x70 ;  /* 0x00000070ff087424 */ /* 0x000fe400078e00ff */
[----:B------:R-:W-:Y:S01]  /*61b0*/  IMAD.MOV.U32 R13, RZ, RZ, RZ ;  /* 0x000000ffff0d7224 */ /* 0x000fe200078e00ff */
[----:B------:R-:W3:Y:S01]  /*61c0*/  LDCU.64 UR6, c[0x4][0x88] ;  /* 0x01001100ff0677ac */ /* 0x000ee20008000a00 */
[----:B------:R-:W4:Y:S01]  /*61d0*/  LDCU.64 UR4, c[0x4][0x8] ;  /* 0x01000100ff0477ac */ /* 0x000f220008000a00 */
[----:B-1----:R-:W-:Y:S02]  /*61e0*/  MOV R4, UR8 ;  /* 0x0000000800047c02 */ /* 0x002fe40008000f00 */
[----:B------:R-:W-:Y:S02]  /*61f0*/  MOV R5, UR9 ;  /* 0x0000000900057c02 */ /* 0x000fe40008000f00 */
[----:B---3--:R-:W-:Y:S01]  /*6200*/  MOV R7, UR7 ;  /* 0x0000000700077c02 */ /* 0x008fe20008000f00 */
[----:B------:R-:W-:Y:S01]  /*6210*/  IMAD.U32 R6, RZ, RZ, UR6 ;  /* 0x00000006ff067e24 */ /* 0x000fe2000f8e00ff */
[----:B----4-:R-:W-:Y:S01]  /*6220*/  MOV R11, UR5 ;  /* 0x00000005000b7c02 */ /* 0x010fe20008000f00 */
[----:B------:R-:W-:Y:S02]  /*6230*/  IMAD.U32 R10, RZ, RZ, UR4 ;  /* 0x00000004ff0a7e24 */ /* 0x000fe4000f8e00ff */
[----:B------:R-:W-:Y:S07]  /*6240*/  LEPC R20, `(.L_x_102) ;  /* 0x000000001014794e */ /* 0x000fee0000000000 */
[----:B--2---:R-:W-:Y:S05]  /*6250*/  CALL.ABS.NOINC R2 ;  /* 0x0000000002007343 */ /* 0x004fea0003c00000 */
.L_x_102:
[----:B------:R-:W-:Y:S02]  /*6260*/  R2UR UR6, R88 ;  /* 0x00000000580672ca */ /* 0x000fe400000e0000 */
[----:B------:R-:W-:Y:S02]  /*6270*/  R2UR UR5, R99 ;  /* 0x00000000630572ca */ /* 0x000fe400000e0000 */
[----:B------:R-:W-:Y:S02]  /*6280*/  R2UR UR4, R98 ;  /* 0x00000000620472ca */ /* 0x000fe400000e0000 */
[----:B------:R-:W-:Y:S02]  /*6290*/  ISETP.NE.U32.AND P4, PT, R78, RZ, PT ;  /* 0x000000ff4e00720c */ /* 0x000fe40003f85070 */
[----:B------:R-:W-:Y:S02]  /*62a0*/  ISETP.NE.U32.AND P2, PT, RZ, UR60, PT ;  /* 0x0000003cff007c0c */ /* 0x000fe4000bf45070 */
[----:B------:R-:W-:Y:S02]  /*62b0*/  ISETP.NE.AND.EX P4, PT, R79, RZ, PT, P4 ;  /* 0x000000ff4f00720c */ /* 0x000fe40003f85340 */
[----:B------:R-:W-:Y:S01]  /*62c0*/  ISETP.NE.AND.EX P2, PT, RZ, UR61, PT, P2 ;  /* 0x0000003dff007c0c */ /* 0x000fe2000bf45320 */
[----:B------:R-:W-:Y:S02]  /*62d0*/  UISETP.NE.AND UP2, UPT, UR6, URZ, UPT ;  /* 0x000000ff0600728c */ /* 0x000fe4000bf45270 */
[----:B------:R-:W-:Y:S04]  /*62e0*/  UISETP.NE.U32.AND UP0, UPT, UR5, URZ, UPT ;  /* 0x000000ff0500728c */ /* 0x000fe8000bf05070 */
[----:B------:R-:W-:Y:S01]  /*62f0*/  UISETP.NE.AND.EX UP1, UPT, UR4, URZ, UPT, UP0 ;  /* 0x000000ff0400728c */ /* 0x000fe2000bf25300 */
[----:B------:R-:W-:Y:S01]  /*6300*/  PLOP3.LUT P1, PT, PT, PT, UP2, 0x80, 0x8 ;  /* 0x000000000008781c */ /* 0x000fe20003f2f028 */
[----:B------:R-:W-:Y:S03]  /*6310*/  UPLOP3.LUT UP0, UPT, UPT, UPT, UPT, 0x40, 0x4 ;  /* 0x000000000004789c */ /* 0x000fe60003f0e870 */
[----:B------:R-:W-:Y:S06]  /*6320*/  @UP2 UPLOP3.LUT UP0, UPT, UPT, UPT, UP1, 0x80, 0x8 ;  /* 0x000000000008289c */ /* 0x000fec0003f0f010 */
[----:B------:R-:W-:Y:S01]  /*6330*/  PLOP3.LUT P0, PT, PT, PT, UP0, 0x80, 0x8 ;  /* 0x000000000008781c */ /* 0x000fe20003f0f008 */
[----:B------:R-:W-:Y:S01]  /*6340*/  @!UPT UIADD3 URZ, UPT, UPT, URZ, URZ, URZ ;  /* 0x000000fffffff290 */ /* 0x000fe2000fffe0ff */
[----:B------:R-:W-:Y:S11]  /*6350*/  BRA.U !UP1, `(.L_x_104) ;  /* 0x0000000109407547 */ /* 0x000ff6000b800000 */
[----:B------:R-:W-:Y:S01]  /*6360*/  UISETP.NE.U32.AND UP0, UPT, UR60, URZ, UPT ;  /* 0x000000ff3c00728c */ /* 0x000fe2000bf05070 */
[----:B------:R-:W-:Y:S01]  /*6370*/  R2UR UR6, R99 ;  /* 0x00000000630672ca */ /* 0x000fe200000e0000 */
[----:B------:R-:W2:Y:S01]  /*6380*/  LDCU.64 UR8, c[0x0][0x358] ;  /* 0x00006b00ff0877ac */ /* 0x000ea20008000a00 */
[----:B------:R-:W-:Y:S02]  /*6390*/  HFMA2 R84, -RZ, RZ, 0, 5.9604644775390625e-08 ;  /* 0x00000001ff547431 */ /* 0x000fe400000001ff */
[----:B-1----:R-:W-:Y:S01]  /*63a0*/  IMAD.MOV.U32 R0, RZ, RZ, 0x1 ;  /* 0x00000001ff007424 */ /* 0x002fe200078e00ff */
[----:B------:R-:W-:Y:S06]  /*63b0*/  UISETP.NE.AND.EX UP0, UPT, UR61, URZ, UPT, UP0 ;  /* 0x000000ff3d00728c */ /* 0x000fec000bf05300 */
[----:B------:R-:W-:Y:S05]  /*63c0*/  PLOP3.LUT P3, PT, PT, PT, UP0, 0x80, 0x8 ;  /* 0x000000000008781c */ /* 0x000fea0003f6f008 */
[----:B------:R-:W1:Y:S01]  /*63d0*/  @UP0 LDCU.64 UR4, c[0x0][0x888] ;  /* 0x00011100ff0407ac */ /* 0x000e620008000a00 */
[----:B------:R-:W-:Y:S07]  /*63e0*/  @UP0 UIMAD UR6, UR36, UR6, URZ ;  /* 0x00000006240602a4 */ /* 0x000fee000f8e02ff */
[----:B------:R-:W-:Y:S01]  /*63f0*/  @!P3 PRMT R84, R0, 0x7610, R84 ;  /* 0x000076100054b816 */ /* 0x000fe20000000054 */
[----:B-1----:R-:W-:Y:S06]  /*6400*/  @UP0 UIMAD.WIDE UR4, UR6, 0x4, UR4 ;  /* 0x00000004060408a5 */ /* 0x002fec000f8e0204 */
[----:B------:R-:W-:Y:S02]  /*6410*/  IMAD.U32 R2, RZ, RZ, UR4 ;  /* 0x00000004ff027e24 */ /* 0x000fe4000f8e00ff */
[----:B------:R-:W-:Y:S03]  /*6420*/  IMAD.U32 R3, RZ, RZ, UR5 ;  /* 0x00000005ff037e24 */ /* 0x000fe6000f8e00ff */
[----:B------:R-:W1:Y:S02]  /*6430*/  @!UP0 LDCU UR4, c[0x0][0x880] ;  /* 0x00011000ff0487ac */ /* 0x000e640008000800 */
[----:B--2--5:R2:W5:Y:S02]  /*6440*/  @P3 LDG.E R41, desc[UR8][R2.64] ;  /* 0x0000000802293981 */ /* 0x024564000c1e1900 */
[----:B-12---:R-:W-:Y:S02]  /*6450*/  @!P3 MOV R41, UR4 ;  /* 0x000000040029bc02 */ /* 0x006fe40008000f00 */
.L_x_104:
[----:B------:R-:W-:Y:S05]  /*6460*/  @!P4 BRA `(.L_x_105) ;  /* 0x000000000024c947 */ /* 0x000fea0003800000 */
[----:B------:R-:W-:Y:S01]  /*6470*/  ISETP.NE.U32.AND P3, PT, R76, RZ, PT ;  /* 0x000000ff4c00720c */ /* 0x000fe20003f65070 */
[----:B------:R-:W2:Y:S03]  /*6480*/  LDCU.64 UR4, c[0x0][0x358] ;  /* 0x00006b00ff0477ac */ /* 0x000ea60008000a00 */
[----:B------:R-:W-:Y:S11]  /*6490*/  ISETP.NE.AND.EX P3, PT, R77, RZ, PT, P3 ;  /* 0x000000ff4d00720c */ /* 0x000ff60003f65330 */
[----:B------:R-:W-:Y:S02]  /*64a0*/  @!UPT UIADD3 URZ, UPT, UPT, URZ, URZ, URZ ;  /* 0x000000fffffff290 */ /* 0x000fe4000fffe0ff */
[----:B------:R-:W3:Y:S01]  /*64b0*/  @P3 LDC.64 R2, c[0x0][0x8a8] ;  /* 0x00022a00ff023b82 */ /* 0x000ee20000000a00 */
[----:B-1----:R-:W-:Y:S04]  /*64c0*/  @P3 IMAD R0, R78, UR36, RZ ;  /* 0x000000244e003c24 */ /* 0x002fe8000f8e02ff */
[----:B---3--:R-:W-:Y:S05]  /*64d0*/  @P3 IMAD.WIDE R2, R0, 0x4, R2 ;  /* 0x0000000400023825 */ /* 0x008fea00078e0202 */
[----:B--2--5:R2:W5:Y:S02]  /*64e0*/  @P3 LDG.E R38, desc[UR4][R2.64] ;  /* 0x0000000402263981 */ /* 0x024564000c1e1900 */
[----:B--2---:R-:W3:Y:S02]  /*64f0*/  @!P3 LDC R38, c[0x0][0x8a0] ;  /* 0x00022800ff26bb82 */ /* 0x004ee40000000800 */
.L_x_105:
[----:B-----5:R-:W-:Y:S01]  /*6500*/  FSETP.NEU.AND P3, PT, R41, RZ, PT ;  /* 0x000000ff2900720b */ /* 0x020fe20003f6d000 */
[----:B------:R-:W-:Y:S01]  /*6510*/  ULOP3.LUT UR4, UR54, 0x1, URZ, 0x3c, !UPT ;  /* 0x0000000136047892 */ /* 0x000fe2000f8e3cff */
[----:B------:R-:W-:Y:S01]  /*6520*/  SEL R5, RZ, 0xffffffff, P2 ;  /* 0xffffffffff057807 */ /* 0x000fe20001000000 */
[----:B------:R-:W-:Y:S01]  /*6530*/  IMAD.U32 R103, RZ, RZ, UR46 ;  /* 0x0000002eff677e24 */ /* 0x000fe2000f8e00ff */
[----:B------:R-:W-:Y:S01]  /*6540*/  @P1 LOP3.LUT P2, RZ, R84, 0xff, RZ, 0xc0, !PT ;  /* 0x000000ff54ff1812 */ /* 0x000fe2000784c0ff */
[----:B------:R-:W-:Y:S01]  /*6550*/  IMAD.SHL.U32 R81, R92, 0x10, RZ ;  /* 0x000000105c517824 */ /* 0x000fe200078e00ff */
[----:B------:R-:W-:Y:S01]  /*6560*/  @P1 SEL R2, RZ, 0xffffffff, P3 ;  /* 0xffffffffff021807 */ /* 0x000fe20001800000 */
[----:B------:R-:W-:Y:S01]  /*6570*/  IMAD.U32 R110, RZ, RZ, UR4 ;  /* 0x00000004ff6e7e24 */ /* 0x000fe2000f8e00ff */
[----:B------:R-:W-:Y:S01]  /*6580*/  LEA R102, R36, UR47, 0x3 ;  /* 0x0000002f24667c11 */ /* 0x000fe2000f8e18ff */
[----:B------:R-:W-:Y:S01]  /*6590*/  IMAD.SHL.U32 R103, R103, 0x2000, RZ ;  /* 0x0000200067677824 */ /* 0x000fe200078e00ff */
[----:B------:R-:W-:Y:S01]  /*65a0*/  @P0 SEL R2, R5, R2, !P2 ;  /* 0x0000000205020207 */ /* 0x000fe20005000000 */
[----:B------:R-:W-:Y:S01]  /*65b0*/  IMAD.SHL.U32 R80, R91, 0x10, RZ ;  /* 0x000000105b507824 */ /* 0x000fe200078e00ff */
[----:B------:R-:W-:Y:S01]  /*65c0*/  SHF.L.U32 R3, R94, 0x1f, RZ ;  /* 0x0000001f5e037819 */ /* 0x000fe200000006ff */
[----:B------:R-:W-:Y:S01]  /*65d0*/  IMAD.IADD R83, R96, 0x1, R103 ;  /* 0x0000000160537824 */ /* 0x000fe200078e0267 */
[----:B------:R-:W-:Y:S01]  /*65e0*/  @P1 LOP3.LUT R2, R2, 0x1, RZ, 0xc0, !PT ;  /* 0x0000000102021812 */ /* 0x000fe200078ec0ff */
[----:B------:R-:W-:Y:S01]  /*65f0*/  BSSY B1, `(.L_x_106) ;  /* 0x0000039000017945 */ /* 0x000fe20003800000 */
[----:B------:R-:W-:Y:S01]  /*6600*/  PLOP3.LUT P2, PT, PT, PT, UP1, 0x80, 0x8 ;  /* 0x000000000008781c */ /* 0x000fe20003f4f018 */
[----:B------:R-:W-:Y:S01]  /*6610*/  IMAD.IADD R82, R83, 0x1, R81 ;  /* 0x0000000153527824 */ /* 0x000fe200078e0251 */
[----:B------:R-:W-:Y:S01]  /*6620*/  ISETP.NE.U32.OR P5, PT, R2, 0x1, !P1 ;  /* 0x000000010200780c */ /* 0x000fe20004fa5470 */
[----:B------:R-:W-:Y:S01]  /*6630*/  IMAD.U32 R2, RZ, RZ, UR46 ;  /* 0x0000002eff027e24 */ /* 0x000fe2000f8e00ff */
[----:B------:R-:W-:Y:S01]  /*6640*/  LOP3.LUT P4, R89, R84, 0xff, RZ, 0xc0, !PT ;  /* 0x000000ff54597812 */ /* 0x000fe2000788c0ff */
[----:B------:R-:W-:Y:S01]  /*6650*/  IMAD.MOV.U32 R108, RZ, RZ, 0x1 ;  /* 0x00000001ff6c7424 */ /* 0x000fe200078e00ff */
[----:B------:R-:W-:Y:S01]  /*6660*/  P2R R101, PR, RZ, 0x20 ;  /* 0x00000020ff657803 */ /* 0x000fe20000000000 */
[----:B------:R-:W-:Y:S01]  /*6670*/  IMAD R39, R36, 0x40, R37 ;  /* 0x0000004024277824 */ /* 0x000fe200078e0225 */
[----:B-1----:R-:W-:Y:S01]  /*6680*/  LEA R0, R2, UR47, 0x3 ;  /* 0x0000002f02007c11 */ /* 0x002fe2000f8e18ff */
[----:B------:R-:W-:Y:S01]  /*6690*/  IMAD.U32 R109, RZ, RZ, UR46 ;  /* 0x0000002eff6d7e24 */ /* 0x000fe2000f8e00ff */
[----:B------:R-:W-:Y:S02]  /*66a0*/  SEL R2, RZ, 0xffffffff, P3 ;  /* 0xffffffffff027807 */ /* 0x000fe40001800000 */
[----:B------:R-:W-:Y:S02]  /*66b0*/  CS2R R74, SRZ ;  /* 0x00000000004a7805 */ /* 0x000fe4000001ff00 */
[----:B------:R-:W-:Y:S02]  /*66c0*/  CS2R R72, SRZ ;  /* 0x0000000000487805 */ /* 0x000fe4000001ff00 */
[----:B------:R-:W-:Y:S02]  /*66d0*/  CS2R R66, SRZ ;  /* 0x0000000000427805 */ /* 0x000fe4000001ff00 */
[----:B------:R-:W-:Y:S02]  /*66e0*/  @P2 SEL R2, R5, R2, !P4 ;  /* 0x0000000205022207 */ /* 0x000fe40006000000 */
[----:B------:R-:W-:Y:S02]  /*66f0*/  CS2R R64, SRZ ;  /* 0x0000000000407805 */ /* 0x000fe4000001ff00 */
[----:B------:R-:W-:Y:S02]  /*6700*/  @P5 SHF.L.U32 R7, R110, 0x1f, RZ ;  /* 0x0000001f6e075819 */ /* 0x000fe400000006ff */
[----:B------:R-:W-:Y:S02]  /*6710*/  CS2R R58, SRZ ;  /* 0x00000000003a7805 */ /* 0x000fe4000001ff00 */
[----:B------:R-:W-:Y:S02]  /*6720*/  LOP3.LUT R2, R2, 0x1, RZ, 0xc0, !PT ;  /* 0x0000000102027812 */ /* 0x000fe400078ec0ff */
[----:B------:R-:W-:Y:S01]  /*6730*/  CS2R R56, SRZ ;  /* 0x0000000000387805 */ /* 0x000fe2000001ff00 */
[----:B------:R-:W1:Y:S01]  /*6740*/  @P5 SYNCS.PHASECHK.TRANS64.TRYWAIT P1, [R0+URZ+0x100], R7 ;  /* 0x00010007000055a7 */ /* 0x000e6200080211ff */
[----:B------:R-:W-:Y:S02]  /*6750*/  CS2R R50, SRZ ;  /* 0x0000000000327805 */ /* 0x000fe4000001ff00 */
[----:B------:R-:W-:Y:S02]  /*6760*/  ISETP.NE.U32.AND P2, PT, R2, 0x1, PT ;  /* 0x000000010200780c */ /* 0x000fe40003f45070 */
[----:B------:R-:W-:Y:S01]  /*6770*/  CS2R R48, SRZ ;  /* 0x0000000000307805 */ /* 0x000fe2000001ff00 */
[----:B------:R-:W-:Y:S01]  /*6780*/  IMAD.IADD R47, R83, 0x1, R80 ;  /* 0x00000001532f7824 */ /* 0x000fe200078e0250 */
[----:B------:R-:W-:Y:S01]  /*6790*/  P2R R111, PR, RZ, 0x4 ;  /* 0x00000004ff6f7803 */ /* 0x000fe20000000000 */
[----:B------:R-:W-:Y:S01]  /*67a0*/  IMAD.IADD R46, R95, 0x1, R82 ;  /* 0x000000015f2e7824 */ /* 0x000fe200078e0252 */
[----:B------:R2:W4:Y:S01]  /*67b0*/  SYNCS.PHASECHK.TRANS64.TRYWAIT P0, [R102+URZ+0x160], R3 ;  /* 0x00016003660075a7 */ /* 0x00052200080011ff */
[----:B-1----:R-:W-:Y:S01]  /*67c0*/  @P5 SEL R108, RZ, 0x1, !P1 ;  /* 0x00000001ff6c5807 */ /* 0x002fe20004800000 */
[----:B--2---:R-:W-:Y:S06]  /*67d0*/  @!P5 BRA `(.L_x_107) ;  /* 0x000000000068d947 */ /* 0x004fec0003800000 */
[----:B------:R-:W-:Y:S01]  /*67e0*/  ISETP.NE.AND P1, PT, R108, RZ, PT ;  /* 0x000000ff6c00720c */ /* 0x000fe20003f25270 */
[----:B------:R-:W-:Y:S01]  /*67f0*/  BSSY B0, `(.L_x_108) ;  /* 0x000000d000007945 */ /* 0x000fe20003800000 */
[----:B------:R-:W-:Y:S02]  /*6800*/  CS2R R50, SRZ ;  /* 0x0000000000327805 */ /* 0x000fe4000001ff00 */
[----:B------:R-:W-:Y:S02]  /*6810*/  CS2R R48, SRZ ;  /* 0x0000000000307805 */ /* 0x000fe4000001ff00 */
[----:B------:R-:W-:Y:S02]  /*6820*/  CS2R R58, SRZ ;  /* 0x00000000003a7805 */ /* 0x000fe4000001ff00 */
[----:B------:R-:W-:Y:S02]  /*6830*/  CS2R R56, SRZ ;  /* 0x0000000000387805 */ /* 0x000fe4000001ff00 */
[----:B------:R-:W-:Y:S02]  /*6840*/  CS2R R66, SRZ ;  /* 0x0000000000427805 */ /* 0x000fe4000001ff00 */
[----:B------:R-:W-:Y:S02]  /*6850*/  CS2R R64, SRZ ;  /* 0x0000000000407805 */ /* 0x000fe4000001ff00 */
[----:B------:R-:W-:Y:S02]  /*6860*/  CS2R R74, SRZ ;  /* 0x00000000004a7805 */ /* 0x000fe4000001ff00 */
[----:B------:R-:W-:Y:S01]  /*6870*/  CS2R R72, SRZ ;  /* 0x0000000000487805 */ /* 0x000fe2000001ff00 */
[----:B------:R-:W-:Y:S06]  /*6880*/  @P1 BRA `(.L_x_109) ;  /* 0x00000000000c1947 */ /* 0x000fec0003800000 */
[----:B------:R-:W-:Y:S04]  /*6890*/  SHF.L.U32 R5, R110, 0x1f, RZ ;  /* 0x0000001f6e057819 */ /* 0x000fe800000006ff */
[----:B------:R-:W1:Y:S02]  /*68a0*/  SYNCS.PHASECHK.TRANS64.TRYWAIT P1, [R0+URZ+0x100], R5 ;  /* 0x00010005000075a7 */ /* 0x000e6400080211ff */
[----:B-1----:R-:W-:Y:S05]  /*68b0*/  @!P1 BRA `(.L_x_110) ;  /* 0x00000028008c9947 */ /* 0x002fea0003800000 */
.L_x_109:
[----:B------:R-:W-:Y:S05]  /*68c0*/  BSYNC B0 ;  /* 0x0000000000007941 */ /* 0x000fea0003800000 */
.L_x_108:
[----:B------:R-:W-:Y:S01]  /*68d0*/  ISETP.NE.AND P1, PT, R111, RZ, PT ;  /* 0x000000ff6f00720c */ /* 0x000fe20003f25270 */
[----:B------:R-:W-:Y:S04]  /*68e0*/  UIADD3 UR4, UPT, UPT, UR46, 0x1, URZ ;  /* 0x000000012e047890 */ /* 0x000fe8000fffe0ff */
[----:B------:R-:W-:Y:S04]  /*68f0*/  UISETP.NE.AND UP0, UPT, UR4, 0x3, UPT ;  /* 0x000000030400788c */ /* 0x000fe8000bf05270 */
[----:B------:R-:W-:Y:S02]  /*6900*/  USEL UR5, URZ, 0x1, UP0 ;  /* 0x00000001ff057887 */ /* 0x000fe40008000000 */
[----:B------:R-:W-:Y:S02]  /*6910*/  USEL UR4, UR4, URZ, UP0 ;  /* 0x000000ff04047287 */ /* 0x000fe40008000000 */
[----:B------:R2:W1:Y:S02]  /*6920*/  @P1 LDS.128 R48, [R83] ;  /* 0x0000000053301984 */ /* 0x0004640000000c00 */
[----:B------:R-:W-:Y:S02]  /*6930*/  LOP3.LUT R110, R110, UR5, RZ, 0x3c, !PT ;  /* 0x000000056e6e7c12 */ /* 0x000fe4000f8e3cff */
[----:B------:R2:W1:Y:S01]  /*6940*/  @P1 LDS.128 R56, [R82+0x10] ;  /* 0x0000100052381984 */ /* 0x0004620000000c00 */
[----:B------:R-:W-:Y:S03]  /*6950*/  IMAD.U32 R109, RZ, RZ, UR4 ;  /* 0x00000004ff6d7e24 */ /* 0x000fe6000f8e00ff */
[----:B------:R2:W1:Y:S04]  /*6960*/  @P1 LDS.128 R64, [R47+0x20] ;  /* 0x000020002f401984 */ /* 0x0004680000000c00 */
[----:B------:R2:W1:Y:S02]  /*6970*/  @P1 LDS.128 R72, [R46+0x10] ;  /* 0x000010002e481984 */ /* 0x0004640000000c00 */
.L_x_107:
[----:B------:R-:W-:Y:S05]  /*6980*/  BSYNC B1 ;  /* 0x0000000000017941 */ /* 0x000fea0003800000 */
.L_x_106:
[----:B-1----:R-:W-:Y:S04]  /*6990*/  SHF.R.U32.HI R0, RZ, 0x15, R39 ;  /* 0x00000015ff007819 */ /* 0x002fe80000011627 */
[----:B------:R-:W-:Y:S01]  /*69a0*/  LOP3.LUT P1, RZ, R0, 0x3, R85, 0x48, !PT ;  /* 0x0000000300ff7812 */ /* 0x000fe20007824855 */
[----:B------:R-:W-:Y:S01]  /*69b0*/  @!UPT UIADD3 URZ, UPT, UPT, URZ, URZ, URZ ;  /* 0x000000fffffff290 */ /* 0x000fe2000fffe0ff */
[----:B----4-:R-:W-:Y:S11]  /*69c0*/  @P0 BRA `(.L_x_111) ;  /* 0x0000000000080947 */ /* 0x010ff60003800000 */
[----:B------:R-:W1:Y:S02]  /*69d0*/  SYNCS.PHASECHK.TRANS64.TRYWAIT P0, [R102+URZ+0x160], R3 ;  /* 0x00016003660075a7 */ /* 0x000e6400080011ff */
[----:B-1----:R-:W-:Y:S05]  /*69e0*/  @!P0 BRA `(.L_x_112) ;  /* 0x0000002800548947 */ /* 0x002fea0003800000 */
.L_x_111:
[----:B------:R-:W-:Y:S05]  /*69f0*/  @!P1 BRA `(.L_x_113) ;  /* 0x0000000000409947 */ /* 0x000fea0003800000 */
[----:B------:R-:W4:Y:S01]  /*6a00*/  LDCU.64 UR8, c[0x4][0x70] ;  /* 0x01000e00ff0877ac */ /* 0x000f220008000a00 */
[----:B-1----:R-:W-:Y:S01]  /*6a10*/  MOV R3, 0x0 ;  /* 0x0000000000037802 */ /* 0x002fe20000000f00 */
[----:B------:R-:W-:Y:S02]  /*6a20*/  HFMA2 R12, -RZ, RZ, 0, 5.9604644775390625e-08 ;  /* 0x00000001ff0c7431 */ /* 0x000fe400000001ff */
[----:B------:R-:W-:Y:S02]  /*6a30*/  IMAD.MOV.U32 R8, RZ, RZ, 0x192 ;  /* 0x00000192ff087424 */ /* 0x000fe400078e00ff */
[----:B------:R-:W-:Y:S01]  /*6a40*/  IMAD.MOV.U32 R13, RZ, RZ, RZ ;  /* 0x000000ffff0d7224 */ /* 0x000fe200078e00ff */
[----:B------:R-:W1:Y:S01]  /*6a50*/  LDCU.64 UR6, c[0x4][0x78] ;  /* 0x01000f00ff0677ac */ /* 0x000e620008000a00 */
[----:B------:R-:W2:Y:S01]  /*6a60*/  LDC.64 R2, c[0x4][R3] ;  /* 0x0100000003027b82 */ /* 0x000ea20000000a00 */
[----:B------:R-:W5:Y:S01]  /*6a70*/  LDCU.64 UR4, c[0x4][0x10] ;  /* 0x01000200ff0477ac */ /* 0x000f620008000a00 */
[----:B----4-:R-:W-:Y:S01]  /*6a80*/  MOV R5, UR9 ;  /* 0x0000000900057c02 */ /* 0x010fe20008000f00 */
[----:B------:R-:W-:Y:S01]  /*6a90*/  IMAD.U32 R4, RZ, RZ, UR8 ;  /* 0x00000008ff047e24 */ /* 0x000fe2000f8e00ff */
[----:B-1----:R-:W-:Y:S01]  /*6aa0*/  MOV R7, UR7 ;  /* 0x0000000700077c02 */ /* 0x002fe20008000f00 */
[----:B------:R-:W-:Y:S01]  /*6ab0*/  IMAD.U32 R6, RZ, RZ, UR6 ;  /* 0x00000006ff067e24 */ /* 0x000fe2000f8e00ff */
[----:B-----5:R-:W-:Y:S01]  /*6ac0*/  MOV R11, UR5 ;  /* 0x00000005000b7c02 */ /* 0x020fe20008000f00 */
[----:B------:R-:W-:Y:S02]  /*6ad0*/  IMAD.U32 R10, RZ, RZ, UR4 ;  /* 0x00000004ff0a7e24 */ /* 0x000fe4000f8e00ff */
[----:B------:R-:W-:Y:S07]  /*6ae0*/  LEPC R20, `(.L_x_113) ;  /* 0x000000001014794e */ /* 0x000fee0000000000 */
[----:B--23--:R-:W-:Y:S05]  /*6af0*/  CALL.ABS.NOINC R2 ;  /* 0x0000000002007343 */ /* 0x00cfea0003c00000 */
.L_x_113:
[C---:B------:R-:W-:Y:S01]  /*6b00*/  SHF.L.U32 R40, R48.reuse, 0x10, RZ ;  /* 0x0000001030287819 */ /* 0x040fe200000006ff */
[----:B------:R-:W-:Y:S05]  /*6b10*/  WARPSYNC.ALL ;  /* 0x0000000000007948 */ /* 0x000fea0003800000 */
[----:B------:R-:W-:Y:S01]  /*6b20*/  R2UR UR4, R39 ;  /* 0x00000000270472ca */ /* 0x000fe200000e0000 */
[----:B------:R-:W-:Y:S01]  /*6b30*/  BSSY.RECONVERGENT B0, `(.L_x_114) ;  /* 0x0000087000007945 */ /* 0x000fe20003800200 */
[----:B------:R-:W-:Y:S02]  /*6b40*/  LOP3.LUT R43, R48, 0xffff0000, RZ, 0xc0, !PT ;  /* 0xffff0000302b7812 */ /* 0x000fe400078ec0ff */
[----:B------:R-:W-:Y:S02]  /*6b50*/  SHF.L.U32 R42, R49, 0x10, RZ ;  /* 0x00000010312a7819 */ /* 0x000fe400000006ff */
[----:B------:R-:W-:Y:S02]  /*6b60*/  SHF.L.U32 R45, R51, 0x10, RZ ;  /* 0x00000010332d7819 */ /* 0x000fe400000006ff */
[----:B------:R-:W-:Y:S02]  /*6b70*/  LOP3.LUT R44, R75, 0xffff0000, RZ, 0xc0, !PT ;  /* 0xffff00004b2c7812 */ /* 0x000fe400078ec0ff */
[----:B------:R-:W-:Y:S03]  /*6b80*/  ISETP.NE.AND P0, PT, R97, RZ, PT ;  /* 0x000000ff6100720c */ /* 0x000fe60003f05270 */
[----:B------:R-:W3:Y:S02]  /*6b90*/  LDTM.x32 R4, tmem[UR4] ;  /* 0x00000004000479ee */ /* 0x000ee400082c0000 */
[C---:B---3--:R-:W-:Y:S01]  /*6ba0*/  FMUL R0, R38.reuse, R4 ;  /* 0x0000000426007220 */ /* 0x048fe20000400000 */
[C---:B------:R-:W-:Y:S01]  /*6bb0*/  FMUL R2, R38.reuse, R5 ;  /* 0x0000000526027220 */ /* 0x040fe20000400000 */
[C---:B-1----:R-:W-:Y:S01]  /*6bc0*/  FMUL R3, R38.reuse, R6 ;  /* 0x0000000626037220 */ /* 0x042fe20000400000 */
[----:B------:R-:W-:Y:S01]  /*6bd0*/  FMUL R7, R38, R7 ;  /* 0x0000000726077220 */ /* 0x000fe20000400000 */
[----:B------:R-:W-:Y:S01]  /*6be0*/  FFMA R0, R41, R40, R0 ;  /* 0x0000002829007223 */ /* 0x000fe20000000000 */
[----:B------:R-:W-:Y:S01]  /*6bf0*/  LOP3.LUT R40, R49, 0xffff0000, RZ, 0xc0, !PT ;  /* 0xffff000031287812 */ /* 0x000fe200078ec0ff */
[C---:B------:R-:W-:Y:S01]  /*6c00*/  FFMA R2, R41.reuse, R43, R2 ;  /* 0x0000002b29027223 */ /* 0x040fe20000000002 */
[C---:B------:R-:W-:Y:S01]  /*6c10*/  SHF.L.U32 R43, R50.reuse, 0x10, RZ ;  /* 0x00000010322b7819 */ /* 0x040fe200000006ff */
[C---:B------:R-:W-:Y:S01]  /*6c20*/  FFMA R3, R41.reuse, R42, R3 ;  /* 0x0000002a29037223 */ /* 0x040fe20000000003 */
[----:B------:R-:W-:Y:S01]  /*6c30*/  LOP3.LUT R42, R50, 0xffff0000, RZ, 0xc0, !PT ;  /* 0xffff0000322a7812 */ /* 0x000fe200078ec0ff */
[----:B------:R-:W-:Y:S01]  /*6c40*/  FMUL R4, R38, R8 ;  /* 0x0000000826047220 */ /* 0x000fe20000400000 */
[----:B------:R-:W-:Y:S01]  /*6c50*/  F2FP.BF16.F32.PACK_AB R52, R2, R0 ;  /* 0x000000000234723e */ /* 0x000fe200000010ff */
[----:B------:R-:W-:Y:S01]  /*6c60*/  FFMA R7, R41, R40, R7 ;  /* 0x0000002829077223 */ /* 0x000fe20000000007 */
[----:B------:R-:W-:Y:S01]  /*6c70*/  LOP3.LUT R40, R51, 0xffff0000, RZ, 0xc0, !PT ;  /* 0xffff000033287812 */ /* 0x000fe200078ec0ff */
[C---:B------:R-:W-:Y:S01]  /*6c80*/  FMUL R5, R38.reuse, R9 ;  /* 0x0000000926057220 */ /* 0x040fe20000400000 */
[C---:B------:R-:W-:Y:S01]  /*6c90*/  FMUL R6, R38.reuse, R10 ;  /* 0x0000000a26067220 */ /* 0x040fe20000400000 */
[----:B------:R-:W-:Y:S01]  /*6ca0*/  FMUL R11, R38, R11 ;  /* 0x0000000b260b7220 */ /* 0x000fe20000400000 */
[----:B------:R-:W-:Y:S01]  /*6cb0*/  F2FP.BF16.F32.PACK_AB R53, R7, R3 ;  /* 0x000000030735723e */ /* 0x000fe200000010ff */
[C---:B------:R-:W-:Y:S01]  /*6cc0*/  FFMA R4, R41.reuse, R43, R4 ;  /* 0x0000002b29047223 */ /* 0x040fe20000000004 */
[C---:B------:R-:W-:Y:S01]  /*6cd0*/  SHF.L.U32 R43, R56.reuse, 0x10, RZ ;  /* 0x00000010382b7819 */ /* 0x040fe200000006ff */
[----:B------:R-:W-:Y:S01]  /*6ce0*/  FFMA R5, R41, R42, R5 ;  /* 0x0000002a29057223 */ /* 0x000fe20000000005 */
[----:B------:R-:W-:Y:S01]  /*6cf0*/  LOP3.LUT R42, R57, 0xffff0000, RZ, 0xc0, !PT ;  /* 0xffff0000392a7812 */ /* 0x000fe200078ec0ff */
[----:B------:R-:W-:Y:S01]  /*6d00*/  FFMA R6, R41, R45, R6 ;  /* 0x0000002d29067223 */ /* 0x000fe20000000006 */
[----:B------:R-:W-:Y:S01]  /*6d10*/  SHF.L.U32 R45, R57, 0x10, RZ ;  /* 0x00000010392d7819 */ /* 0x000fe200000006ff */
[----:B------:R-:W-:Y:S01]  /*6d20*/  FFMA R11, R41, R40, R11 ;  /* 0x00000028290b7223 */ /* 0x000fe2000000000b */
[----:B------:R-:W-:Y:S01]  /*6d30*/  LOP3.LUT R40, R56, 0xffff0000, RZ, 0xc0, !PT ;  /* 0xffff000038287812 */ /* 0x000fe200078ec0ff */
[C---:B------:R-:W-:Y:S01]  /*6d40*/  FMUL R8, R38.reuse, R12 ;  /* 0x0000000c26087220 */ /* 0x040fe20000400000 */
[----:B------:R-:W-:Y:S01]  /*6d50*/  F2FP.BF16.F32.PACK_AB R54, R5, R4 ;  /* 0x000000040536723e */ /* 0x000fe200000010ff */
[C---:B------:R-:W-:Y:S01]  /*6d60*/  FMUL R9, R38.reuse, R13 ;  /* 0x0000000d26097220 */ /* 0x040fe20000400000 */
[----:B------:R-:W-:Y:S01]  /*6d70*/  F2FP.BF16.F32.PACK_AB R55, R11, R6 ;  /* 0x000000060b37723e */ /* 0x000fe200000010ff */
[C---:B------:R-:W-:Y:S01]  /*6d80*/  FMUL R10, R38.reuse, R14 ;  /* 0x0000000e260a7220 */ /* 0x040fe20000400000 */
[----:B------:R-:W-:Y:S01]  /*6d90*/  FMUL R15, R38, R15 ;  /* 0x0000000f260f7220 */ /* 0x000fe20000400000 */
[----:B------:R-:W-:Y:S01]  /*6da0*/  FFMA R8, R41, R43, R8 ;  /* 0x0000002b29087223 */ /* 0x000fe20000000008 */
[----:B------:R-:W-:Y:S01]  /*6db0*/  SHF.L.U32 R43, R59, 0x10, RZ ;  /* 0x000000103b2b7819 */ /* 0x000fe200000006ff */
[C---:B------:R-:W-:Y:S01]  /*6dc0*/  FFMA R9, R41.reuse, R40, R9 ;  /* 0x0000002829097223 */ /* 0x040fe20000000009 */
[C---:B------:R-:W-:Y:S01]  /*6dd0*/  SHF.L.U32 R40, R58.reuse, 0x10, RZ ;  /* 0x000000103a287819 */ /* 0x040fe200000006ff */
        /* <DEDUP_REMOVED lines=8> */
[----:B------:R-:W-:Y:S01]  /*6e60*/  FMUL R14, R38, R18 ;  /* 0x00000012260e7220 */ /* 0x000fe20000400000 */
[----:B------:R-:W-:Y:S01]  /*6e70*/  FFMA R12, R41, R40, R12 ;  /* 0x00000028290c7223 */ /* 0x000fe2000000000c */
[----:B------:R-:W-:Y:S01]  /*6e80*/  LOP3.LUT R40, R59, 0xffff0000, RZ, 0xc0, !PT ;  /* 0xffff00003b287812 */ /* 0x000fe200078ec0ff */
[C---:B------:R-:W-:Y:S01]  /*6e90*/  FFMA R13, R41.reuse, R42, R13 ;  /* 0x0000002a290d7223 */ /* 0x040fe2000000000d */
[----:B------:R-:W-:Y:S01]  /*6ea0*/  LOP3.LUT R42, R64, 0xffff0000, RZ, 0xc0, !PT ;  /* 0xffff0000402a7812 */ /* 0x000fe200078ec0ff */
[----:B------:R-:W-:Y:S01]  /*6eb0*/  FMUL R19, R38, R19 ;  /* 0x0000001326137220 */ /* 0x000fe20000400000 */
[----:B------:R-:W-:Y:S01]  /*6ec0*/  FFMA R14, R41, R43, R14 ;  /* 0x0000002b290e7223 */ /* 0x000fe2000000000e */
[----:B------:R-:W-:Y:S01]  /*6ed0*/  SHF.L.U32 R43, R64, 0x10, RZ ;  /* 0x00000010402b7819 */ /* 0x000fe200000006ff */
[----:B------:R1:W-:Y:S01]  /*6ee0*/  STS.128 [R83], R52 ;  /* 0x0000003453007388 */ /* 0x0003e20000000c00 */
[----:B------:R-:W-:Y:S01]  /*6ef0*/  F2FP.BF16.F32.PACK_AB R62, R13, R12 ;  /* 0x0000000c0d3e723e */ /* 0x000fe200000010ff */
[C---:B------:R-:W-:Y:S01]  /*6f00*/  FMUL R16, R38.reuse, R20 ;  /* 0x0000001426107220 */ /* 0x040fe20000400000 */
        /* <DEDUP_REMOVED lines=8> */
[C---:B------:R-:W-:Y:S01]  /*6f90*/  FFMA R17, R41.reuse, R42, R17 ;  /* 0x0000002a29117223 */ /* 0x040fe20000000011 */
[----:B------:R-:W-:Y:S01]  /*6fa0*/  FFMA R18, R41, R45, R18 ;  /* 0x0000002d29127223 */ /* 0x000fe20000000012 */
[----:B------:R1:W-:Y:S01]  /*6fb0*/  STS.128 [R82+0x10], R60 ;  /* 0x0000103c52007388 */ /* 0x0003e20000000c00 */
[----:B------:R-:W-:Y:S01]  /*6fc0*/  SHF.L.U32 R45, R67, 0x10, RZ ;  /* 0x00000010432d7819 */ /* 0x000fe200000006ff */
[----:B------:R-:W-:Y:S01]  /*6fd0*/  FFMA R23, R41, R40, R23 ;  /* 0x0000002829177223 */ /* 0x000fe20000000017 */
[----:B------:R-:W-:Y:S01]  /*6fe0*/  LOP3.LUT R40, R66, 0xffff0000, RZ, 0xc0, !PT ;  /* 0xffff000042287812 */ /* 0x000fe200078ec0ff */
[C---:B------:R-:W-:Y:S01]  /*6ff0*/  FMUL R20, R38.reuse, R24 ;  /* 0x0000001826147220 */ /* 0x040fe20000400000 */
[----:B------:R-:W-:Y:S01]  /*7000*/  LOP3.LUT R42, R67, 0xffff0000, RZ, 0xc0, !PT ;  /* 0xffff0000432a7812 */ /* 0x000fe200078ec0ff */
[C---:B------:R-:W-:Y:S01]  /*7010*/  FMUL R21, R38.reuse, R25 ;  /* 0x0000001926157220 */ /* 0x040fe20000400000 */
[----:B------:R-:W-:Y:S01]  /*7020*/  F2FP.BF16.F32.PACK_AB R68, R17, R16 ;  /* 0x000000101144723e */ /* 0x000fe200000010ff */
[C---:B------:R-:W-:Y:S01]  /*7030*/  FMUL R22, R38.reuse, R26 ;  /* 0x0000001a26167220 */ /* 0x040fe20000400000 */
[----:B------:R-:W-:Y:S01]  /*7040*/  FMUL R27, R38, R27 ;  /* 0x0000001b261b7220 */ /* 0x000fe20000400000 */
[C---:B------:R-:W-:Y:S01]  /*7050*/  FFMA R20, R41.reuse, R43, R20 ;  /* 0x0000002b29147223 */ /* 0x040fe20000000014 */
[C---:B------:R-:W-:Y:S01]  /*7060*/  FFMA R21, R41.reuse, R40, R21 ;  /* 0x0000002829157223 */ /* 0x040fe20000000015 */
[C---:B------:R-:W-:Y:S01]  /*7070*/  FFMA R22, R41.reuse, R45, R22 ;  /* 0x0000002d29167223 */ /* 0x040fe20000000016 */
[----:B------:R-:W-:Y:S01]  /*7080*/  FFMA R27, R41, R42, R27 ;  /* 0x0000002a291b7223 */ /* 0x000fe2000000001b */
[----:B------:R-:W-:Y:S01]  /*7090*/  SHF.L.U32 R40, R72, 0x10, RZ ;  /* 0x0000001048287819 */ /* 0x000fe200000006ff */
[----:B------:R-:W-:Y:S01]  /*70a0*/  FMUL R24, R38, R28 ;  /* 0x0000001c26187220 */ /* 0x000fe20000400000 */
[----:B------:R-:W-:Y:S01]  /*70b0*/  LOP3.LUT R42, R72, 0xffff0000, RZ, 0xc0, !PT ;  /* 0xffff0000482a7812 */ /* 0x000fe200078ec0ff */
[C---:B------:R-:W-:Y:S01]  /*70c0*/  FMUL R25, R38.reuse, R29 ;  /* 0x0000001d26197220 */ /* 0x040fe20000400000 */
[----:B------:R-:W-:Y:S01]  /*70d0*/  SHF.L.U32 R43, R73, 0x10, RZ ;  /* 0x00000010492b7819 */ /* 0x000fe200000006ff */
[C---:B------:R-:W-:Y:S01]  /*70e0*/  FMUL R26, R38.reuse, R30 ;  /* 0x0000001e261a7220 */ /* 0x040fe20000400000 */
[C---:B------:R-:W-:Y:S01]  /*70f0*/  FFMA R24, R41.reuse, R40, R24 ;  /* 0x0000002829187223 */ /* 0x040fe20000000018 */
[----:B------:R-:W-:Y:S01]  /*7100*/  FFMA R25, R41, R42, R25 ;  /* 0x0000002a29197223 */ /* 0x000fe20000000019 */
[----:B------:R-:W-:Y:S01]  /*7110*/  LOP3.LUT R40, R73, 0xffff0000, RZ, 0xc0, !PT ;  /* 0xffff000049287812 */ /* 0x000fe200078ec0ff */
[----:B------:R-:W-:Y:S01]  /*7120*/  FFMA R26, R41, R43, R26 ;  /* 0x0000002b291a7223 */ /* 0x000fe2000000001a */
[----:B------:R-:W-:Y:S01]  /*7130*/  FMUL R31, R38, R31 ;  /* 0x0000001f261f7220 */ /* 0x000fe20000400000 */
[----:B------:R-:W-:Y:S01]  /*7140*/  SHF.L.U32 R43, R74, 0x10, RZ ;  /* 0x000000104a2b7819 */ /* 0x000fe200000006ff */
[----:B------:R-:W-:Y:S01]  /*7150*/  FMUL R28, R38, R32 ;  /* 0x00000020261c7220 */ /* 0x000fe20000400000 */
[----:B------:R-:W-:Y:S01]  /*7160*/  LOP3.LUT R42, R74, 0xffff0000, RZ, 0xc0, !PT ;  /* 0xffff00004a2a7812 */ /* 0x000fe200078ec0ff */
[C---:B------:R-:W-:Y:S01]  /*7170*/  FMUL R29, R38.reuse, R33 ;  /* 0x00000021261d7220 */ /* 0x040fe20000400000 */
[----:B------:R-:W-:Y:S01]  /*7180*/  SHF.L.U32 R45, R75, 0x10, RZ ;  /* 0x000000104b2d7819 */ /* 0x000fe200000006ff */
[C---:B------:R-:W-:Y:S01]  /*7190*/  FMUL R30, R38.reuse, R34 ;  /* 0x00000022261e7220 */ /* 0x040fe20000400000 */
[----:B------:R-:W-:Y:S01]  /*71a0*/  FFMA R31, R41, R40, R31 ;  /* 0x00000028291f7223 */ /* 0x000fe2000000001f */
[----:B------:R-:W-:Y:S01]  /*71b0*/  FMUL R35, R38, R35 ;  /* 0x0000002326237220 */ /* 0x000fe20000400000 */
[----:B------:R-:W-:Y:S01]  /*71c0*/  F2FP.BF16.F32.PACK_AB R69, R23, R18 ;  /* 0x000000121745723e */ /* 0x000fe200000010ff */
[----:B------:R-:W-:Y:S01]  /*71d0*/  FFMA R28, R41, R43, R28 ;  /* 0x0000002b291c7223 */ /* 0x000fe2000000001c */
[----:B------:R-:W-:Y:S01]  /*71e0*/  F2FP.BF16.F32.PACK_AB R70, R21, R20 ;  /* 0x000000141546723e */ /* 0x000fe200000010ff */
[----:B------:R-:W-:Y:S01]  /*71f0*/  FFMA R29, R41, R42, R29 ;  /* 0x0000002a291d7223 */ /* 0x000fe2000000001d */
[----:B------:R-:W-:Y:S01]  /*7200*/  F2FP.BF16.F32.PACK_AB R71, R27, R22 ;  /* 0x000000161b47723e */ /* 0x000fe200000010ff */
[C---:B------:R-:W-:Y:S01]  /*7210*/  FFMA R30, R41.reuse, R45, R30 ;  /* 0x0000002d291e7223 */ /* 0x040fe2000000001e */
[----:B------:R-:W-:Y:S01]  /*7220*/  FFMA R35, R41, R44, R35 ;  /* 0x0000002c29237223 */ /* 0x000fe20000000023 */
[----:B------:R-:W-:Y:S02]  /*7230*/  F2FP.BF16.F32.PACK_AB R104, R25, R24 ;  /* 0x000000181968723e */ /* 0x000fe400000010ff */
[----:B------:R1:W-:Y:S01]  /*7240*/  STS.128 [R47+0x20], R68 ;  /* 0x000020442f007388 */ /* 0x0003e20000000c00 */
[----:B------:R-:W-:Y:S02]  /*7250*/  F2FP.BF16.F32.PACK_AB R105, R31, R26 ;  /* 0x0000001a1f69723e */ /* 0x000fe400000010ff */
[----:B------:R-:W-:Y:S02]  /*7260*/  F2FP.BF16.F32.PACK_AB R106, R29, R28 ;  /* 0x0000001c1d6a723e */ /* 0x000fe400000010ff */
[----:B------:R-:W-:Y:S05]  /*7270*/  F2FP.BF16.F32.PACK_AB R107, R35, R30 ;  /* 0x0000001e236b723e */ /* 0x000fea00000010ff */
[----:B------:R1:W-:Y:S01]  /*7280*/  STS.128 [R46+0x10], R104 ;  /* 0x000010682e007388 */ /* 0x0003e20000000c00 */
[----:B------:R-:W-:Y:S01]  /*7290*/  @!PT LDS RZ, [RZ] ;  /* 0x00000000fffff984 */ /* 0x000fe20000000800 */
[----:B------:R-:W-:Y:S01]  /*72a0*/  @!PT LDS RZ, [RZ] ;  /* 0x00000000fffff984 */ /* 0x000fe20000000800 */
[----:B------:R-:W-:Y:S01]  /*72b0*/  @!PT LDS RZ, [RZ] ;  /* 0x00000000fffff984 */ /* 0x000fe20000000800 */
[----:B------:R-:W-:Y:S01]  /*72c0*/  @!PT LDS RZ, [RZ] ;  /* 0x00000000fffff984 */ /* 0x000fe20000000800 */
[----:B------:R3:W-:Y:S07]  /*72d0*/  MEMBAR.ALL.CTA ;  /* 0x0000000000007992 */ /* 0x0007ee0000008000 */
[----:B---3--:R-:W3:Y:S02]  /*72e0*/  FENCE.VIEW.ASYNC.S ;  /* 0x00000000000073c6 */ /* 0x008ee40000000000 */
[----:B---3--:R-:W-:Y:S06]  /*72f0*/  BAR.SYNC.DEFER_BLOCKING 0x1, 0x80 ;  /* 0x0042000000007b1d */ /* 0x008fec0000010000 */
[----:B------:R-:W-:Y:S05]  /*7300*/  @P0 BRA `(.L_x_115) ;  /* 0x0000000000240947 */ /* 0x000fea0003800000 */
[----:B------:R-:W3:Y:S01]  /*7310*/  LDCU.64 UR6, c[0x0][0x348] ;  /* 0x00006900ff0677ac */ /* 0x000ee20008000a00 */
[----:B------:R-:W-:Y:S01]  /*7320*/  R2UR UR5, R103 ;  /* 0x00000000670572ca */ /* 0x000fe200000e0000 */
[----:B------:R-:W-:Y:S11]  /*7330*/  UMOV UR51, UR36 ;  /* 0x0000002400337c82 */ /* 0x000ff60008000000 */
[----:B------:R-:W-:Y:S01]  /*7340*/  @!UPT UIADD3 URZ, UPT, UPT, URZ, URZ, URZ ;  /* 0x000000fffffff290 */ /* 0x000fe2000fffe0ff */
[----:B------:R-:W-:Y:S02]  /*7350*/  UIADD3 UR48, UPT, UPT, UR47, 0x200, UR5 ;  /* 0x000002002f307890 */ /* 0x000fe4000fffe005 */
[----:B---3--:R-:W-:Y:S04]  /*7360*/  UIADD3 UR4, UP0, UPT, UR6, 0x680, URZ ;  /* 0x0000068006047890 */ /* 0x008fe8000ff1e0ff */
[----:B------:R-:W-:Y:S09]  /*7370*/  UIADD3.X UR5, UPT, UPT, URZ, UR7, URZ, UP0, !UPT ;  /* 0x00000007ff057290 */ /* 0x000ff200087fe4ff */
[----:B------:R3:W-:Y:S02]  /*7380*/  UTMASTG.3D [UR48], [UR4] ;  /* 0x00000030040073b5 */ /* 0x0007e40008010000 */
[----:B---3--:R0:W-:Y:S02]  /*7390*/  UTMACMDFLUSH ;  /* 0x00000000000079b7 */ /* 0x0081e40000000000 */
.L_x_115:
[----:B------:R-:W-:Y:S05]  /*73a0*/  BSYNC.RECONVERGENT B0 ;  /* 0x0000000000007941 */ /* 0x000fea0003800200 */
.L_x_114:
[----:B------:R-:W-:Y:S01]  /*73b0*/  UIADD3 UR44, UPT, UPT, UR46, 0x1, URZ ;  /* 0x000000012e2c7890 */ /* 0x000fe2000fffe0ff */
[----:B------:R-:W-:Y:S03]  /*73c0*/  BSSY.RECONVERGENT B0, `(.L_x_116) ;  /* 0x0000005000007945 */ /* 0x000fe60003800200 */
[----:B------:R-:W-:Y:S04]  /*73d0*/  UISETP.NE.AND UP0, UPT, UR44, 0x3, UPT ;  /* 0x000000032c00788c */ /* 0x000fe8000bf05270 */
[----:B------:R-:W-:Y:S01]  /*73e0*/  USEL UR45, UR44, URZ, UP0 ;  /* 0x000000ff2c2d7287 */ /* 0x000fe20008000000 */
[----:B------:R-:W-:Y:S11]  /*73f0*/  @P0 BRA `(.L_x_117) ;  /* 0x0000000000040947 */ /* 0x000ff60003800000 */
[----:B------:R-:W-:Y:S04]  /*7400*/  DEPBAR.LE SB0, 0x1 ;  /* 0x000080400000791a */ /* 0x000fe80000000000 */
.L_x_117:
[----:B------:R-:W-:Y:S05]  /*7410*/  BSYNC.RECONVERGENT B0 ;  /* 0x0000000000007941 */ /* 0x000fea0003800200 */
.L_x_116:
[----:B------:R-:W-:Y:S01]  /*7420*/  BAR.SYNC.DEFER_BLOCKING 0x1, 0x80 ;  /* 0x0042000000007b1d */ /* 0x000fe20000010000 */
[----:B------:R-:W-:Y:S01]  /*7430*/  ISETP.NE.AND P1, PT, R101, RZ, PT ;  /* 0x000000ff6500720c */ /* 0x000fe20003f25270 */
[----:B------:R-:W-:Y:S01]  /*7440*/  UISETP.NE.AND UP0, UPT, UR53, URZ, UPT ;  /* 0x000000ff3500728c */ /* 0x000fe2000bf05270 */
[----:B------:R-:W-:Y:S11]  /*7450*/  LEA R3, R109, UR47, 0x3 ;  /* 0x0000002f6d037c11 */ /* 0x000ff6000f8e18ff */
[----:B------:R-:W-:Y:S01]  /*7460*/  @P1 SHF.L.U32 R4, R110, 0x1f, RZ ;  /* 0x0000001f6e041819 */ /* 0x000fe200000006ff */
[----:B------:R-:W-:Y:S06]  /*7470*/  BRA.U !UP0, `(.L_x_118) ;  /* 0x0000000108247547 */ /* 0x000fec000b800000 */
[----:B------:R-:W3:Y:S01]  /*7480*/  S2R R0, SR_CgaCtaId ;  /* 0x0000000000007919 */ /* 0x000ee20000008800 */
[----:B------:R-:W-:Y:S01]  /*7490*/  IMAD.U32 R2, RZ, RZ, UR52 ;  /* 0x00000034ff027e24 */ /* 0x000fe2000f8e00ff */
[----:B------:R-:W-:Y:S04]  /*74a0*/  UIADD3 UR4, UPT, UPT, UR52, 0x1, URZ ;  /* 0x0000000134047890 */ /* 0x000fe8000fffe0ff */
[----:B------:R-:W-:Y:S01]  /*74b0*/  @P1 LEA R2, R2, UR47, 0x3 ;  /* 0x0000002f02021c11 */ /* 0x000fe2000f8e18ff */
[----:B------:R-:W-:Y:S04]  /*74c0*/  UISETP.NE.AND UP0, UPT, UR4, 0x3, UPT ;  /* 0x000000030400788c */ /* 0x000fe8000bf05270 */
[----:B------:R-:W-:Y:S01]  /*74d0*/  @P1 VIADD R5, R2, 0x118 ;  /* 0x0000011802051836 */ /* 0x000fe20000000000 */
[----:B------:R-:W-:Y:S04]  /*74e0*/  USEL UR52, UR4, URZ, UP0 ;  /* 0x000000ff04347287 */ /* 0x000fe80008000000 */
[----:B---3--:R-:W-:Y:S04]  /*74f0*/  @P1 PRMT R0, R0, 0x654, R5 ;  /* 0x0000065400001816 */ /* 0x008fe80000000005 */
[----:B------:R3:W-:Y:S04]  /*7500*/  @P1 SYNCS.ARRIVE.TRANS64.RED.A1T0 RZ, [R0+URZ], RZ ;  /* 0x000000ff00ff19a7 */ /* 0x0007e800081004ff */
.L_x_118:
[----:B------:R-:W4:Y:S01]  /*7510*/  @P1 SYNCS.PHASECHK.TRANS64.TRYWAIT P0, [R3+URZ+0x100], R4 ;  /* 0x00010004030015a7 */ /* 0x000f2200080011ff */
[----:B------:R-:W-:Y:S01]  /*7520*/  BSSY B1, `(.L_x_119) ;  /* 0x0000015000017945 */ /* 0x000fe20003800000 */
[----:B----4-:R-:W-:Y:S03]  /*7530*/  @P1 SEL R108, RZ, 0x1, !P0 ;  /* 0x00000001ff6c1807 */ /* 0x010fe60004000000 */
[----:B------:R-:W-:Y:S05]  /*7540*/  @!P1 BRA `(.L_x_120) ;  /* 0x0000000000489947 */ /* 0x000fea0003800000 */
[----:B------:R-:W-:Y:S01]  /*7550*/  ISETP.NE.AND P1, PT, R111, RZ, PT ;  /* 0x000000ff6f00720c */ /* 0x000fe20003f25270 */
[----:B------:R-:W-:Y:S01]  /*7560*/  BSSY B0, `(.L_x_121) ;  /* 0x000000a000007945 */ /* 0x000fe20003800000 */
[----:B------:R-:W-:Y:S11]  /*7570*/  ISETP.NE.AND P0, PT, R108, RZ, PT ;  /* 0x000000ff6c00720c */ /* 0x000ff60003f05270 */
[----:B------:R-:W-:Y:S04]  /*7580*/  @P1 IMAD R109, R109, 0x2000, R96 ;  /* 0x000020006d6d1824 */ /* 0x000fe800078e0260 */
[----:B------:R-:W-:Y:S01]  /*7590*/  @P1 IMAD.IADD R4, R81, 0x1, R109 ;  /* 0x0000000151041824 */ /* 0x000fe200078e026d */
[----:B------:R-:W-:Y:S03]  /*75a0*/  @P1 IADD3 R2, PT, PT, R80, R109, RZ ;  /* 0x0000006d50021210 */ /* 0x000fe60007ffe0ff */
[----:B---3--:R-:W-:Y:S01]  /*75b0*/  @P1 IMAD.IADD R0, R95, 0x1, R4 ;  /* 0x000000015f001824 */ /* 0x008fe200078e0204 */
[----:B------:R-:W-:Y:S06]  /*75c0*/  @P0 BRA `(.L_x_122) ;  /* 0x00000000000c0947 */ /* 0x000fec0003800000 */
[----:B------:R-:W-:Y:S04]  /*75d0*/  SHF.L.U32 R110, R110, 0x1f, RZ ;  /* 0x0000001f6e6e7819 */ /* 0x000fe800000006ff */
[----:B------:R-:W3:Y:S02]  /*75e0*/  SYNCS.PHASECHK.TRANS64.TRYWAIT P0, [R3+URZ+0x100], R110 ;  /* 0x0001006e030075a7 */ /* 0x000ee400080011ff */
[----:B---3--:R-:W-:Y:S05]  /*75f0*/  @!P0 BRA `(.L_x_123) ;  /* 0x0000001c00648947 */ /* 0x008fea0003800000 */
.L_x_122:
[----:B------:R-:W-:Y:S05]  /*7600*/  BSYNC B0 ;  /* 0x0000000000007941 */ /* 0x000fea0003800000 */
.L_x_121:
[----:B------:R-:W-:Y:S11]  /*7610*/  ISETP.NE.AND P0, PT, R111, RZ, PT ;  /* 0x000000ff6f00720c */ /* 0x000ff60003f05270 */
[----:B------:R-:W-:Y:S02]  /*7620*/  @!UPT UIADD3 URZ, UPT, UPT, URZ, URZ, URZ ;  /* 0x000000fffffff290 */ /* 0x000fe4000fffe0ff */
[----:B------:R4:W1:Y:S04]  /*7630*/  @P0 LDS.128 R48, [R109] ;  /* 0x000000006d300984 */ /* 0x0008680000000c00 */
[----:B------:R4:W1:Y:S04]  /*7640*/  @P0 LDS.128 R64, [R2+0x20] ;  /* 0x0000200002400984 */ /* 0x0008680000000c00 */
[----:B------:R4:W1:Y:S04]  /*7650*/  @P0 LDS.128 R56, [R4+0x10] ;  /* 0x0000100004380984 */ /* 0x0008680000000c00 */
[----:B------:R4:W1:Y:S02]  /*7660*/  @P0 LDS.128 R72, [R0+0x10] ;  /* 0x0000100000480984 */ /* 0x0008640000000c00 */
.L_x_120:
[----:B------:R-:W-:Y:S05]  /*7670*/  BSYNC B1 ;  /* 0x0000000000017941 */ /* 0x000fea0003800000 */
.L_x_119:
[----:B---34-:R-:W-:Y:S05]  /*7680*/  VIADD R0, R39, 0x20 ;  /* 0x0000002027007836 */ /* 0x018fea0000000000 */
[----:B------:R-:W-:Y:S04]  /*7690*/  SHF.R.U32.HI R0, RZ, 0x15, R0 ;  /* 0x00000015ff007819 */ /* 0x000fe80000011600 */
[----:B------:R-:W-:Y:S11]  /*76a0*/  LOP3.LUT P0, RZ, R0, 0x3, R85, 0x48, !PT ;  /* 0x0000000300ff7812 */ /* 0x000ff60007804855 */
[----:B------:R-:W-:Y:S02]  /*76b0*/  @!UPT UIADD3 URZ, UPT, UPT, URZ, URZ, URZ ;  /* 0x000000fffffff290 */ /* 0x000fe4000fffe0ff */
[----:B------:R-:W-:Y:S05]  /*76c0*/  @!P0 BRA `(.L_x_124) ;  /* 0x0000000000408947 */ /* 0x000fea0003800000 */
[----:B------:R-:W3:Y:S01]  /*76d0*/  LDCU.64 UR8, c[0x4][0x70] ;  /* 0x01000e00ff0877ac */ /* 0x000ee20008000a00 */
[----:B------:R-:W-:Y:S01]  /*76e0*/  MOV R3, 0x0 ;  /* 0x0000000000037802 */ /* 0x000fe20000000f00 */
[----:B------:R-:W-:Y:S02]  /*76f0*/  HFMA2 R12, -RZ, RZ, 0, 5.9604644775390625e-08 ;  /* 0x00000001ff0c7431 */ /* 0x000fe400000001ff */
[----:B------:R-:W-:Y:S02]  /*7700*/  IMAD.MOV.U32 R8, RZ, RZ, 0x192 ;  /* 0x00000192ff087424 */ /* 0x000fe400078e00ff */
[----:B------:R-:W-:Y:S01]  /*7710*/  IMAD.MOV.U32 R13, RZ, RZ, RZ ;  /* 0x000000ffff0d7224 */ /* 0x000fe200078e00ff */
[----:B------:R-:W4:Y:S01]  /*7720*/  LDCU.64 UR6, c[0x4][0x78] ;  /* 0x01000f00ff0677ac */ /* 0x000f220008000a00 */
[----:B------:R-:W1:Y:S01]  /*7730*/  LDC.64 R2, c[0x4][R3] ;  /* 0x0100000003027b82 */ /* 0x000e620000000a00 */
[----:B------:R-:W5:Y:S01]  /*7740*/  LDCU.64 UR4, c[0x4][0x10] ;  /* 0x01000200ff0477ac */ /* 0x000f620008000a00 */
[----:B---3--:R-:W-:Y:S01]  /*7750*/  MOV R5, UR9 ;  /* 0x0000000900057c02 */ /* 0x008fe20008000f00 */
[----:B------:R-:W-:Y:S01]  /*7760*/  IMAD.U32 R4, RZ, RZ, UR8 ;  /* 0x00000008ff047e24 */ /* 0x000fe2000f8e00ff */
[----:B----4-:R-:W-:Y:S01]  /*7770*/  MOV R7, UR7 ;  /* 0x0000000700077c02 */ /* 0x010fe20008000f00 */
[----:B------:R-:W-:Y:S01]  /*7780*/  IMAD.U32 R6, RZ, RZ, UR6 ;  /* 0x00000006ff067e24 */ /* 0x000fe2000f8e00ff */
[----:B-----5:R-:W-:Y:S01]  /*7790*/  MOV R11, UR5 ;  /* 0x00000005000b7c02 */ /* 0x020fe20008000f00 */
[----:B------:R-:W-:Y:S02]  /*77a0*/  IMAD.U32 R10, RZ, RZ, UR4 ;  /* 0x00000004ff0a7e24 */ /* 0x000fe4000f8e00ff */
[----:B------:R-:W-:Y:S07]  /*77b0*/  LEPC R20, `(.L_x_124) ;  /* 0x000000001014794e */ /* 0x000fee0000000000 */
[----:B-12---:R-:W-:Y:S05]  /*77c0*/  CALL.ABS.NOINC R2 ;  /* 0x0000000002007343 */ /* 0x006fea0003c00000 */
.L_x_124:
[----:B------:R-:W-:Y:S01]  /*77d0*/  ISETP.NE.AND P0, PT, R97, RZ, PT ;  /* 0x000000ff6100720c */ /* 0x000fe20003f05270 */
[----:B------:R-:W-:Y:S05]  /*77e0*/  WARPSYNC.ALL ;  /* 0x0000000000007948 */ /* 0x000fea0003800000 */
[----:B------:R-:W-:Y:S01]  /*77f0*/  R2UR UR4, R39 ;  /* 0x00000000270472ca */ /* 0x000fe200000e0000 */
[----:B------:R-:W3:Y:S01]  /*7800*/  S2UR UR6, SR_CgaCtaId ;  /* 0x00000000000679c3 */ /* 0x000ee20000008800 */
[----:B------:R-:W-:Y:S01]  /*7810*/  R2UR UR5, R102 ;  /* 0x00000000660572ca */ /* 0x000fe200000e0000 */
[----:B------:R-:W-:Y:S01]  /*7820*/  BSSY.RECONVERGENT B0, `(.L_x_125) ;  /* 0x0000090000007945 */ /* 0x000fe20003800200 */
[C---:B-1----:R-:W-:Y:S02]  /*7830*/  SHF.L.U32 R40, R48.reuse, 0x10, RZ ;  /* 0x0000001030287819 */ /* 0x042fe400000006ff */
[----:B------:R-:W-:Y:S02]  /*7840*/  LOP3.LUT R42, R48, 0xffff0000, RZ, 0xc0, !PT ;  /* 0xffff0000302a7812 */ /* 0x000fe400078ec0ff */
[C---:B------:R-:W-:Y:S02]  /*7850*/  SHF.L.U32 R43, R49.reuse, 0x10, RZ ;  /* 0x00000010312b7819 */ /* 0x040fe400000006ff */
[----:B------:R-:W-:Y:S02]  /*7860*/  LOP3.LUT R44, R49, 0xffff0000, RZ, 0xc0, !PT ;  /* 0xffff0000312c7812 */ /* 0x000fe400078ec0ff */
[C---:B------:R-:W-:Y:S01]  /*7870*/  SHF.L.U32 R45, R50.reuse, 0x10, RZ ;  /* 0x00000010322d7819 */ /* 0x040fe200000006ff */
[----:B------:R-:W1:Y:S01]  /*7880*/  LDTM.x32 R4, tmem[UR4+0x20] ;  /* 0x00002004000479ee */ /* 0x000e6200082c0000 */
[----:B--2---:R-:W-:Y:S01]  /*7890*/  LOP3.LUT R46, R50, 0xffff0000, RZ, 0xc0, !PT ;  /* 0xffff0000322e7812 */ /* 0x004fe200078ec0ff */
[----:B------:R-:W-:Y:S01]  /*78a0*/  USHF.L.U32 UR4, UR45, 0xd, URZ ;  /* 0x0000000d2d047899 */ /* 0x000fe200080006ff */
[C---:B------:R-:W-:Y:S01]  /*78b0*/  SHF.L.U32 R47, R51.reuse, 0x10, RZ ;  /* 0x00000010332f7819 */ /* 0x040fe200000006ff */
[----:B------:R-:W-:Y:S01]  /*78c0*/  NOP ;  /* 0x0000000000007918 */ /* 0x000fe20000000000 */
[----:B------:R-:W-:Y:S01]  /*78d0*/  LOP3.LUT R49, R51, 0xffff0000, RZ, 0xc0, !PT ;  /* 0xffff000033317812 */ /* 0x000fe200078ec0ff */
[----:B------:R-:W-:Y:S01]  /*78e0*/  UIADD3 UR5, UPT, UPT, UR5, 0x180, URZ ;  /* 0x0000018005057890 */ /* 0x000fe2000fffe0ff */
[C---:B------:R-:W-:Y:S02]  /*78f0*/  SHF.L.U32 R48, R56.reuse, 0x10, RZ ;  /* 0x0000001038307819 */ /* 0x040fe400000006ff */
[----:B------:R-:W-:Y:S02]  /*7900*/  LOP3.LUT R51, R56, 0xffff0000, RZ, 0xc0, !PT ;  /* 0xffff000038337812 */ /* 0x000fe400078ec0ff */
[C---:B------:R-:W-:Y:S02]  /*7910*/  SHF.L.U32 R50, R57.reuse, 0x10, RZ ;  /* 0x0000001039327819 */ /* 0x040fe400000006ff */
[----:B------:R-:W-:Y:S02]  /*7920*/  LOP3.LUT R52, R57, 0xffff0000, RZ, 0xc0, !PT ;  /* 0xffff000039347812 */ /* 0x000fe400078ec0ff */
[----:B------:R-:W-:Y:S02]  /*7930*/  IADD3 R103, PT, PT, R96, UR4, RZ ;  /* 0x0000000460677c10 */ /* 0x000fe4000fffe0ff */
[C---:B------:R-:W-:Y:S02]  /*7940*/  SHF.L.U32 R53, R58.reuse, 0x10, RZ ;  /* 0x000000103a357819 */ /* 0x040fe400000006ff */
[----:B------:R-:W-:Y:S02]  /*7950*/  LOP3.LUT R54, R58, 0xffff0000, RZ, 0xc0, !PT ;  /* 0xffff00003a367812 */ /* 0x000fe400078ec0ff */
[C---:B------:R-:W-:Y:S02]  /*7960*/  SHF.L.U32 R55, R59.reuse, 0x10, RZ ;  /* 0x000000103b377819 */ /* 0x040fe400000006ff */
[----:B------:R-:W-:Y:S01]  /*7970*/  LOP3.LUT R56, R59, 0xffff0000, RZ, 0xc0, !PT ;  /* 0xffff00003b387812 */ /* 0x000fe200078ec0ff */
[C---:B-1----:R-:W-:Y:S01]  /*7980*/  FMUL R4, R38.reuse, R4 ;  /* 0x0000000426047220 */ /* 0x042fe20000400000 */
[----:B------:R-:W-:Y:S01]  /*7990*/  IADD3 R102, PT, PT, R81, R103, RZ ;  /* 0x0000006751667210 */ /* 0x000fe20007ffe0ff */
[----:B------:R-:W-:Y:S01]  /*79a0*/  FMUL R5, R38, R5 ;  /* 0x0000000526057220 */ /* 0x000fe20000400000 */
[----:B------:R-:W-:Y:S01]  /*79b0*/  SHF.L.U32 R57, R64, 0x10, RZ ;  /* 0x0000001040397819 */ /* 0x000fe200000006ff */
[----:B------:R-:W-:Y:S01]  /*79c0*/  FMUL R6, R38, R6 ;  /* 0x0000000626067220 */ /* 0x000fe20000400000 */
[----:B------:R-:W-:Y:S01]  /*79d0*/  IADD3 R103, PT, PT, R80, R103, RZ ;  /* 0x0000006750677210 */ /* 0x000fe20007ffe0ff */
[----:B------:R-:W-:Y:S01]  /*79e0*/  FMUL R7, R38, R7 ;  /* 0x0000000726077220 */ /* 0x000fe20000400000 */
[----:B------:R-:W-:Y:S01]  /*79f0*/  LOP3.LUT R58, R64, 0xffff0000, RZ, 0xc0, !PT ;  /* 0xffff0000403a7812 */ /* 0x000fe200078ec0ff */
[----:B------:R-:W-:Y:S01]  /*7a00*/  FFMA R4, R41, R40, R4 ;  /* 0x0000002829047223 */ /* 0x000fe20000000004 */
[C---:B------:R-:W-:Y:S01]  /*7a10*/  SHF.L.U32 R59, R65.reuse, 0x10, RZ ;  /* 0x00000010413b7819 */ /* 0x040fe200000006ff */
[----:B------:R-:W-:Y:S01]  /*7a20*/  FMUL R8, R38, R8 ;  /* 0x0000000826087220 */ /* 0x000fe20000400000 */
[----:B------:R-:W-:Y:S01]  /*7a30*/  LOP3.LUT R60, R65, 0xffff0000, RZ, 0xc0, !PT ;  /* 0xffff0000413c7812 */ /* 0x000fe200078ec0ff */
[----:B---3--:R-:W-:Y:S01]  /*7a40*/  UPRMT UR5, UR6, 0x654, UR5 ;  /* 0x0000065406057896 */ /* 0x008fe20008000005 */
[----:B------:R-:W-:Y:S01]  /*7a50*/  IADD3 R116, PT, PT, R95, R102, RZ ;  /* 0x000000665f747210 */ /* 0x000fe20007ffe0ff */
[C---:B------:R-:W-:Y:S01]  /*7a60*/  FFMA R5, R41.reuse, R42, R5 ;  /* 0x0000002a29057223 */ /* 0x040fe20000000005 */
[C---:B------:R-:W-:Y:S01]  /*7a70*/  FFMA R6, R41.reuse, R43, R6 ;  /* 0x0000002b29067223 */ /* 0x040fe20000000006 */
[C---:B------:R-:W-:Y:S01]  /*7a80*/  FFMA R7, R41.reuse, R44, R7 ;  /* 0x0000002c29077223 */ /* 0x040fe20000000007 */
[----:B------:R-:W-:Y:S01]  /*7a90*/  SHF.L.U32 R61, R66, 0x10, RZ ;  /* 0x00000010423d7819 */ /* 0x000fe200000006ff */
[----:B------:R-:W-:Y:S01]  /*7aa0*/  FFMA R8, R41, R45, R8 ;  /* 0x0000002d29087223 */ /* 0x000fe20000000008 */
[----:B------:R-:W-:Y:S01]  /*7ab0*/  F2FP.BF16.F32.PACK_AB R80, R5, R4 ;  /* 0x000000040550723e */ /* 0x000fe200000010ff */
[C---:B------:R-:W-:Y:S01]  /*7ac0*/  FMUL R9, R38.reuse, R9 ;  /* 0x0000000926097220 */ /* 0x040fe20000400000 */
[----:B------:R-:W-:Y:S01]  /*7ad0*/  SYNCS.ARRIVE.TRANS64.RED.A1T0 RZ, [UR5], RZ ;  /* 0x000000ffffff79a7 */ /* 0x000fe20008100405 */
[----:B------:R-:W-:Y:S01]  /*7ae0*/  F2FP.BF16.F32.PACK_AB R81, R7, R6 ;  /* 0x000000060751723e */ /* 0x000fe200000010ff */
[C---:B------:R-:W-:Y:S01]  /*7af0*/  FMUL R0, R38.reuse, R10 ;  /* 0x0000000a26007220 */ /* 0x040fe20000400000 */
[C---:B------:R-:W-:Y:S01]  /*7b00*/  FFMA R9, R41.reuse, R46, R9 ;  /* 0x0000002e29097223 */ /* 0x040fe20000000009 */
[C---:B------:R-:W-:Y:S01]  /*7b10*/  FMUL R2, R38.reuse, R11 ;  /* 0x0000000b26027220 */ /* 0x040fe20000400000 */
[----:B------:R-:W-:Y:S01]  /*7b20*/  FMUL R3, R38, R12 ;  /* 0x0000000c26037220 */ /* 0x000fe20000400000 */
[----:B------:R-:W-:Y:S01]  /*7b30*/  LOP3.LUT R62, R66, 0xffff0000, RZ, 0xc0, !PT ;  /* 0xffff0000423e7812 */ /* 0x000fe200078ec0ff */
[----:B------:R-:W-:Y:S01]  /*7b40*/  FFMA R0, R41, R47, R0 ;  /* 0x0000002f29007223 */ /* 0x000fe20000000000 */
[----:B------:R-:W-:Y:S01]  /*7b50*/  F2FP.BF16.F32.PACK_AB R82, R9, R8 ;  /* 0x000000080952723e */ /* 0x000fe200000010ff */
[C---:B------:R-:W-:Y:S01]  /*7b60*/  FFMA R2, R41.reuse, R49, R2 ;  /* 0x0000003129027223 */ /* 0x040fe20000000002 */
[----:B------:R-:W-:Y:S01]  /*7b70*/  FFMA R3, R41, R48, R3 ;  /* 0x0000003029037223 */ /* 0x000fe20000000003 */
[C---:B------:R-:W-:Y:S01]  /*7b80*/  FMUL R10, R38.reuse, R13 ;  /* 0x0000000d260a7220 */ /* 0x040fe20000400000 */
[----:B------:R-:W-:Y:S01]  /*7b90*/  SHF.L.U32 R63, R67, 0x10, RZ ;  /* 0x00000010433f7819 */ /* 0x000fe200000006ff */
[----:B------:R-:W-:Y:S01]  /*7ba0*/  FMUL R11, R38, R14 ;  /* 0x0000000e260b7220 */ /* 0x000fe20000400000 */
[----:B------:R-:W-:Y:S01]  /*7bb0*/  F2FP.BF16.F32.PACK_AB R83, R2, R0 ;  /* 0x000000000253723e */ /* 0x000fe200000010ff */
[----:B------:R-:W-:Y:S01]  /*7bc0*/  FFMA R10, R41, R51, R10 ;  /* 0x00000033290a7223 */ /* 0x000fe2000000000a */
[C---:B------:R-:W-:Y:S01]  /*7bd0*/  FMUL R15, R38.reuse, R15 ;  /* 0x0000000f260f7220 */ /* 0x040fe20000400000 */
[C---:B------:R-:W-:Y:S01]  /*7be0*/  FMUL R12, R38.reuse, R16 ;  /* 0x00000010260c7220 */ /* 0x040fe20000400000 */
[----:B------:R-:W-:Y:S01]  /*7bf0*/  FMUL R13, R38, R17 ;  /* 0x00000011260d7220 */ /* 0x000fe20000400000 */
[----:B------:R1:W-:Y:S01]  /*7c00*/  STS.128 [R96+UR4], R80 ;  /* 0x0000005060007988 */ /* 0x0003e20008000c04 */
[----:B------:R-:W-:Y:S01]  /*7c10*/  LOP3.LUT R64, R67, 0xffff0000, RZ, 0xc0, !PT ;  /* 0xffff000043407812 */ /* 0x000fe200078ec0ff */
[C---:B------:R-:W-:Y:S01]  /*7c20*/  FFMA R11, R41.reuse, R50, R11 ;  /* 0x00000032290b7223 */ /* 0x040fe2000000000b */
[----:B------:R-:W-:Y:S01]  /*7c30*/  SHF.L.U32 R65, R72, 0x10, RZ ;  /* 0x0000001048417819 */ /* 0x000fe200000006ff */
[C---:B------:R-:W-:Y:S01]  /*7c40*/  FFMA R15, R41.reuse, R52, R15 ;  /* 0x00000034290f7223 */ /* 0x040fe2000000000f */
[----:B------:R-:W-:Y:S01]  /*7c50*/  F2FP.BF16.F32.PACK_AB R104, R10, R3 ;  /* 0x000000030a68723e */ /* 0x000fe200000010ff */
[C---:B------:R-:W-:Y:S01]  /*7c60*/  FFMA R12, R41.reuse, R53, R12 ;  /* 0x00000035290c7223 */ /* 0x040fe2000000000c */
[C---:B------:R-:W-:Y:S01]  /*7c70*/  FFMA R13, R41.reuse, R54, R13 ;  /* 0x00000036290d7223 */ /* 0x040fe2000000000d */
[C---:B------:R-:W-:Y:S01]  /*7c80*/  FMUL R14, R38.reuse, R18 ;  /* 0x00000012260e7220 */ /* 0x040fe20000400000 */
[C---:B------:R-:W-:Y:S01]  /*7c90*/  FMUL R19, R38.reuse, R19 ;  /* 0x0000001326137220 */ /* 0x040fe20000400000 */
[C---:B------:R-:W-:Y:S01]  /*7ca0*/  FMUL R16, R38.reuse, R20 ;  /* 0x0000001426107220 */ /* 0x040fe20000400000 */
[C---:B------:R-:W-:Y:S01]  /*7cb0*/  FMUL R17, R38.reuse, R21 ;  /* 0x0000001526117220 */ /* 0x040fe20000400000 */
[C---:B------:R-:W-:Y:S01]  /*7cc0*/  FFMA R14, R41.reuse, R55, R14 ;  /* 0x00000037290e7223 */ /* 0x040fe2000000000e */
        /* <DEDUP_REMOVED lines=9> */
[----:B------:R-:W-:Y:S01]  /*7d60*/  FFMA R23, R41, R60, R23 ;  /* 0x0000003c29177223 */ /* 0x000fe20000000017 */
[C---:B------:R-:W-:Y:S01]  /*7d70*/  FMUL R27, R38.reuse, R27 ;  /* 0x0000001b261b7220 */ /* 0x040fe20000400000 */
[----:B------:R-:W-:Y:S01]  /*7d80*/  F2FP.BF16.F32.PACK_AB R105, R15, R11 ;  /* 0x0000000b0f69723e */ /* 0x000fe200000010ff */
[----:B------:R-:W-:Y:S01]  /*7d90*/  FFMA R20, R41, R61, R20 ;  /* 0x0000003d29147223 */ /* 0x000fe20000000014 */
[----:B------:R-:W-:Y:S01]  /*7da0*/  F2FP.BF16.F32.PACK_AB R106, R13, R12 ;  /* 0x0000000c0d6a723e */ /* 0x000fe200000010ff */
[----:B------:R-:W-:Y:S01]  /*7db0*/  FMUL R24, R38, R28 ;  /* 0x0000001c26187220 */ /* 0x000fe20000400000 */
[----:B------:R-:W-:Y:S01]  /*7dc0*/  F2FP.BF16.F32.PACK_AB R107, R19, R14 ;  /* 0x0000000e136b723e */ /* 0x000fe200000010ff */
[----:B------:R-:W-:Y:S01]  /*7dd0*/  FFMA R21, R41, R62, R21 ;  /* 0x0000003e29157223 */ /* 0x000fe20000000015 */
[----:B------:R-:W-:Y:S01]  /*7de0*/  LOP3.LUT R66, R72, 0xffff0000, RZ, 0xc0, !PT ;  /* 0xffff000048427812 */ /* 0x000fe200078ec0ff */
[C---:B------:R-:W-:Y:S01]  /*7df0*/  FMUL R25, R38.reuse, R29 ;  /* 0x0000001d26197220 */ /* 0x040fe20000400000 */
[----:B------:R-:W-:Y:S01]  /*7e00*/  SHF.L.U32 R67, R73, 0x10, RZ ;  /* 0x0000001049437819 */ /* 0x000fe200000006ff */
[----:B------:R1:W-:Y:S01]  /*7e10*/  STS.128 [R102+0x10], R104 ;  /* 0x0000106866007388 */ /* 0x0003e20000000c00 */
[----:B------:R-:W-:Y:S01]  /*7e20*/  FFMA R22, R41, R63, R22 ;  /* 0x0000003f29167223 */ /* 0x000fe20000000016 */
[----:B------:R-:W-:Y:S01]  /*7e30*/  LOP3.LUT R68, R73, 0xffff0000, RZ, 0xc0, !PT ;  /* 0xffff000049447812 */ /* 0x000fe200078ec0ff */
[----:B------:R-:W-:Y:S01]  /*7e40*/  FMUL R26, R38, R30 ;  /* 0x0000001e261a7220 */ /* 0x000fe20000400000 */
[C---:B------:R-:W-:Y:S01]  /*7e50*/  FFMA R27, R41.reuse, R64, R27 ;  /* 0x00000040291b7223 */ /* 0x040fe2000000001b */
[----:B------:R-:W-:Y:S01]  /*7e60*/  SHF.L.U32 R69, R74, 0x10, RZ ;  /* 0x000000104a457819 */ /* 0x000fe200000006ff */
[----:B------:R-:W-:Y:S01]  /*7e70*/  FMUL R31, R38, R31 ;  /* 0x0000001f261f7220 */ /* 0x000fe20000400000 */
[C---:B------:R-:W-:Y:S01]  /*7e80*/  FFMA R24, R41.reuse, R65, R24 ;  /* 0x0000004129187223 */ /* 0x040fe20000000018 */
[----:B------:R-:W-:Y:S01]  /*7e90*/  LOP3.LUT R70, R74, 0xffff0000, RZ, 0xc0, !PT ;  /* 0xffff00004a467812 */ /* 0x000fe200078ec0ff */
[C---:B------:R-:W-:Y:S01]  /*7ea0*/  FMUL R28, R38.reuse, R32 ;  /* 0x00000020261c7220 */ /* 0x040fe20000400000 */
[----:B------:R-:W-:Y:S01]  /*7eb0*/  FFMA R25, R41, R66, R25 ;  /* 0x0000004229197223 */ /* 0x000fe20000000019 */
[----:B------:R-:W-:Y:S01]  /*7ec0*/  SHF.L.U32 R71, R75, 0x10, RZ ;  /* 0x000000104b477819 */ /* 0x000fe200000006ff */
[C---:B------:R-:W-:Y:S01]  /*7ed0*/  FMUL R29, R38.reuse, R33 ;  /* 0x00000021261d7220 */ /* 0x040fe20000400000 */
[----:B------:R-:W-:Y:S01]  /*7ee0*/  FFMA R26, R41, R67, R26 ;  /* 0x00000043291a7223 */ /* 0x000fe2000000001a */
[----:B------:R-:W-:Y:S01]  /*7ef0*/  LOP3.LUT R72, R75, 0xffff0000, RZ, 0xc0, !PT ;  /* 0xffff00004b487812 */ /* 0x000fe200078ec0ff */
        /* <DEDUP_REMOVED lines=8> */
[----:B------:R-:W-:Y:S01]  /*7f80*/  FFMA R30, R41, R71, R30 ;  /* 0x00000047291e7223 */ /* 0x000fe2000000001e */
[----:B------:R-:W-:Y:S01]  /*7f90*/  F2FP.BF16.F32.PACK_AB R111, R27, R22 ;  /* 0x000000161b6f723e */ /* 0x000fe200000010ff */
[----:B------:R-:W-:Y:S01]  /*7fa0*/  FFMA R35, R41, R72, R35 ;  /* 0x0000004829237223 */ /* 0x000fe20000000023 */
[----:B------:R-:W-:Y:S02]  /*7fb0*/  F2FP.BF16.F32.PACK_AB R112, R25, R24 ;  /* 0x000000181970723e */ /* 0x000fe400000010ff */
[----:B------:R-:W-:Y:S01]  /*7fc0*/  F2FP.BF16.F32.PACK_AB R113, R31, R26 ;  /* 0x0000001a1f71723e */ /* 0x000fe200000010ff */
[----:B------:R1:W-:Y:S01]  /*7fd0*/  STS.128 [R103+0x20], R108 ;  /* 0x0000206c67007388 */ /* 0x0003e20000000c00 */
        /* <DEDUP_REMOVED lines=8> */
[----:B--2---:R-:W2:Y:S02]  /*8060*/  FENCE.VIEW.ASYNC.S ;  /* 0x00000000000073c6 */ /* 0x004ea40000000000 */
[----:B--2---:R-:W-:Y:S06]  /*8070*/  BAR.SYNC.DEFER_BLOCKING 0x1, 0x80 ;  /* 0x0042000000007b1d */ /* 0x004fec0000010000 */
[----:B------:R-:W-:Y:S05]  /*8080*/  @P0 BRA `(.L_x_126) ;  /* 0x0000000000240947 */ /* 0x000fea0003800000 */
[----:B------:R-:W2:Y:S01]  /*8090*/  LDCU.64 UR10, c[0x0][0x348] ;  /* 0x00006900ff0a77ac */ /* 0x000ea20008000a00 */
[----:B------:R-:W-:Y:S02]  /*80a0*/  UIADD3 UR9, UPT, UPT, UR49, 0x20, URZ ;  /* 0x0000002031097890 */ /* 0x000fe4000fffe0ff */
[----:B------:R-:W-:Y:S02]  /*80b0*/  UIADD3 UR8, UPT, UPT, UR47, 0x200, UR4 ;  /* 0x000002002f087890 */ /* 0x000fe4000fffe004 */
[----:B--2---:R-:W-:Y:S03]  /*80c0*/  UIADD3 UR6, UP0, UPT, UR10, 0x680, URZ ;  /* 0x000006800a067890 */ /* 0x004fe6000ff1e0ff */
[----:B------:R-:W-:Y:S01]  /*80d0*/  UMOV UR10, UR50 ;  /* 0x00000032000a7c82 */ /* 0x000fe20008000000 */
[----:B------:R-:W-:Y:S03]  /*80e0*/  UIADD3.X UR7, UPT, UPT, URZ, UR11, URZ, UP0, !UPT ;  /* 0x0000000bff077290 */ /* 0x000fe600087fe4ff */
[----:B------:R-:W-:Y:S06]  /*80f0*/  UMOV UR11, UR36 ;  /* 0x00000024000b7c82 */ /* 0x000fec0008000000 */
[----:B------:R2:W-:Y:S02]  /*8100*/  UTMASTG.3D [UR8], [UR6] ;  /* 0x00000008060073b5 */ /* 0x0005e40008010000 */
[----:B--2---:R0:W-:Y:S02]  /*8110*/  UTMACMDFLUSH ;  /* 0x00000000000079b7 */ /* 0x0041e40000000000 */
.L_x_126:
[----:B------:R-:W-:Y:S05]  /*8120*/  BSYNC.RECONVERGENT B0 ;  /* 0x0000000000007941 */ /* 0x000fea0003800200 */
.L_x_125:
[----:B------:R-:W-:Y:S01]  /*8130*/  UIADD3 UR4, UPT, UPT, UR45, 0x1, URZ ;  /* 0x000000012d047890 */ /* 0x000fe2000fffe0ff */
[----:B------:R-:W-:Y:S03]  /*8140*/  BSSY.RECONVERGENT B0, `(.L_x_127) ;  /* 0x0000008000007945 */ /* 0x000fe60003800200 */
[----:B------:R-:W-:Y:S04]  /*8150*/  UISETP.NE.AND UP0, UPT, UR4, 0x3, UPT ;  /* 0x000000030400788c */ /* 0x000fe8000bf05270 */
[----:B------:R-:W-:Y:S02]  /*8160*/  UISETP.EQ.XOR UP1, UPT, UR44, 0x3, !UP0 ;  /* 0x000000032c00788c */ /* 0x000fe4000c722a70 */
[----:B------:R-:W-:Y:S02]  /*8170*/  USEL UR46, UR4, URZ, UP0 ;  /* 0x000000ff042e7287 */ /* 0x000fe40008000000 */
[----:B------:R-:W-:Y:S04]  /*8180*/  USEL UR5, URZ, 0x1, !UP1 ;  /* 0x00000001ff057887 */ /* 0x000fe8000c800000 */
[----:B------:R-:W-:Y:S01]  /*8190*/  ULOP3.LUT UR54, UR54, UR5, URZ, 0x3c, !UPT ;  /* 0x0000000536367292 */ /* 0x000fe2000f8e3cff */
[----:B------:R-:W-:Y:S11]  /*81a0*/  @P0 BRA `(.L_x_128) ;  /* 0x0000000000040947 */ /* 0x000ff60003800000 */
[----:B------:R-:W-:Y:S04]  /*81b0*/  DEPBAR.LE SB0, 0x1 ;  /* 0x000080400000791a */ /* 0x000fe80000000000 */
.L_x_128:
[----:B------:R-:W-:Y:S05]  /*81c0*/  BSYNC.RECONVERGENT B0 ;  /* 0x0000000000007941 */ /* 0x000fea0003800200 */
.L_x_127:
[----:B------:R-:W-:Y:S01]  /*81d0*/  BAR.SYNC.DEFER_BLOCKING 0x1, 0x80 ;  /* 0x0042000000007b1d */ /* 0x000fe20000010000 */
[----:B------:R-:W-:Y:S01]  /*81e0*/  UISETP.NE.AND UP0, UPT, UR53, -0x2, UPT ;  /* 0xfffffffe3500788c */ /* 0x000fe2000bf05270 */
[----:B------:R-:W-:Y:S08]  /*81f0*/  IADD3 R0, PT, PT, R36, 0x1, RZ ;  /* 0x0000000124007810 */ /* 0x000ff00007ffe0ff */
[----:B------:R-:W-:Y:S05]  /*8200*/  BRA.U !UP0, `(.L_x_129) ;  /* 0x0000000108287547 */ /* 0x000fea000b800000 */
[----:B------:R-:W2:Y:S01]  /*8210*/  S2R R2, SR_CgaCtaId ;  /* 0x0000000000027919 */ /* 0x000ea20000008800 */
[----:B------:R-:W-:Y:S01]  /*8220*/  ISETP.NE.AND P0, PT, R101, RZ, PT ;  /* 0x000000ff6500720c */ /* 0x000fe20003f05270 */
[----:B------:R-:W-:Y:S01]  /*8230*/  IMAD.U32 R3, RZ, RZ, UR52 ;  /* 0x00000034ff037e24 */ /* 0x000fe2000f8e00ff */
[----:B------:R-:W-:Y:S04]  /*8240*/  UIADD3 UR4, UPT, UPT, UR52, 0x1, URZ ;  /* 0x0000000134047890 */ /* 0x000fe8000fffe0ff */
[----:B------:R-:W-:Y:S04]  /*8250*/  UISETP.NE.AND UP0, UPT, UR4, 0x3, UPT ;  /* 0x000000030400788c */ /* 0x000fe8000bf05270 */
[----:B------:R-:W-:Y:S03]  /*8260*/  USEL UR52, UR4, URZ, UP0 ;  /* 0x000000ff04347287 */ /* 0x000fe60008000000 */
[----:B------:R-:W-:Y:S05]  /*8270*/  @P0 LEA R3, R3, UR47, 0x3 ;  /* 0x0000002f03030c11 */ /* 0x000fea000f8e18ff */
[----:B------:R-:W-:Y:S05]  /*8280*/  @P0 VIADD R3, R3, 0x118 ;  /* 0x0000011803030836 */ /* 0x000fea0000000000 */
[----:B--2---:R-:W-:Y:S04]  /*8290*/  @P0 PRMT R2, R2, 0x654, R3 ;  /* 0x0000065402020816 */ /* 0x004fe80000000003 */
[----:B------:R2:W-:Y:S03]  /*82a0*/  @P0 SYNCS.ARRIVE.TRANS64.RED.A1T0 RZ, [R2+URZ], RZ ;  /* 0x000000ff02ff09a7 */ /* 0x0005e600081004ff */
.L_x_129:
[----:B------:R-:W-:Y:S01]  /*82b0*/  R2UR UR6, R100 ;  /* 0x00000000640672ca */ /* 0x000fe200000e0000 */
[----:B------:R-:W-:Y:S01]  /*82c0*/  UIADD3 UR53, UPT, UPT, UR53, 0x2, URZ ;  /* 0x0000000235357890 */ /* 0x000fe2000fffe0ff */
[----:B------:R-:W-:Y:S01]  /*82d0*/  R2UR UR5, R86 ;  /* 0x00000000560572ca */ /* 0x000fe200000e0000 */
[----:B------:R-:W-:Y:S01]  /*82e0*/  UMOV UR36, UR63 ;  /* 0x0000003f00247c82 */ /* 0x000fe20008000000 */
[----:B------:R-:W-:Y:S02]  /*82f0*/  R2UR UR4, R87 ;  /* 0x00000000570472ca */ /* 0x000fe400000e0000 */
[----:B------:R-:W-:Y:S02]  /*8300*/  ISETP.NE.AND P0, PT, R90, 0x2, PT ;  /* 0x000000025a00780c */ /* 0x000fe40003f05270 */
[----:B------:R-:W-:Y:S02]  /*8310*/  ISETP.NE.AND P1, PT, R0, 0x4, PT ;  /* 0x000000040000780c */ /* 0x000fe40003f25270 */
[----:B--2---:R-:W-:Y:S02]  /*8320*/  SEL R2, RZ, 0x1, P0 ;  /* 0x00000001ff027807 */ /* 0x004fe40000000000 */
[----:B------:R-:W-:Y:S01]  /*8330*/  SEL R3, RZ, 0x1, P1 ;  /* 0x00000001ff037807 */ /* 0x000fe20000800000 */
[----:B------:R-:W-:Y:S01]  /*8340*/  UISETP.NE.AND UP0, UPT, UR6, URZ, UPT ;  /* 0x000000ff0600728c */ /* 0x000fe2000bf05270 */
[----:B------:R-:W-:Y:S01]  /*8350*/  LOP3.LUT R93, R93, R2, RZ, 0x3c, !PT ;  /* 0x000000025d5d7212 */ /* 0x000fe200078e3cff */
[----:B------:R-:W-:Y:S01]  /*8360*/  UIADD3 UR30, UPT, UPT, UR37, UR5, URZ ;  /* 0x00000005251e7290 */ /* 0x000fe2000fffe0ff */
[----:B------:R-:W-:Y:S01]  /*8370*/  LOP3.LUT R94, R94, R3, RZ, 0x3c, !PT ;  /* 0x000000035e5e7212 */ /* 0x000fe200078e3cff */
[----:B------:R-:W-:Y:S01]  /*8380*/  UIADD3 UR25, UPT, UPT, UR38, UR4, URZ ;  /* 0x0000000426197290 */ /* 0x000fe2000fffe0ff */
[----:B------:R-:W-:Y:S02]  /*8390*/  SEL R90, R90, RZ, P0 ;  /* 0x000000ff5a5a7207 */ /* 0x000fe40000000000 */
[----:B------:R-:W-:Y:S02]  /*83a0*/  SEL R36, R0, RZ, P1 ;  /* 0x000000ff00247207 */ /* 0x000fe40000800000 */
[----:B------:R-:W-:Y:S07]  /*83b0*/  BRA.U UP0, `(.L_x_130) ;  /* 0xffffffd500807547 */ /* 0x000fee000b83ffff */
[----:B------:R-:W-:-:S13]  /*83c0*/  R2UR UR4, R88 ;  /* 0x00000000580472ca */ /* 0x000fda00000e0000 */
[----:B------:R-:W-:-:S09]  /*83d0*/  UISETP.NE.AND UP0, UPT, UR4, URZ, UPT ;  /* 0x000000ff0400728c */ /* 0x000fd2000bf05270 */
[----:B------:R-:W-:Y:S05]  /*83e0*/  BRA.U !UP0, `(.L_x_131) ;  /* 0x0000000108487547 */ /* 0x000fea000b800000 */
[----:B------:R-:W2:Y:S02]  /*83f0*/  LDCU.64 UR4, c[0x0][0x890] ;  /* 0x00011200ff0477ac */ /* 0x000ea40008000a00 */
[----:B--2---:R-:W-:-:S04]  /*8400*/  UISETP.NE.U32.AND UP0, UPT, UR4, URZ, UPT ;  /* 0x000000ff0400728c */ /* 0x004fc8000bf05070 */
[----:B------:R-:W-:-:S09]  /*8410*/  UISETP.NE.AND.EX UP0, UPT, UR5, URZ, UPT, UP0 ;  /* 0x000000ff0500728c */ /* 0x000fd2000bf05300 */
[----:B------:R-:W-:Y:S05]  /*8420*/  BRA.U UP0, `(.L_x_132) ;  /* 0x00000001000c7547 */ /* 0x000fea000b800000 */
[----:B------:R-:W-:-:S13]  /*8430*/  FSETP.NEU.AND P0, PT, R41, RZ, PT ;  /* 0x000000ff2900720b */ /* 0x000fda0003f0d000 */
[----:B------:R-:W-:Y:S05]  /*8440*/  @!P0 EXIT ;  /* 0x000000000000894d */ /* 0x000fea0003800000 */
[----:B------:R-:W-:Y:S05]  /*8450*/  BRA `(.L_x_131) ;  /* 0x00000000002c7947 */ /* 0x000fea0003800000 */
.L_x_132:
[----:B------:R-:W-:Y:S01]  /*8460*/  ISETP.NE.AND P0, PT, R89, RZ, PT ;  /* 0x000000ff5900720c */ /* 0x000fe20003f05270 */
[----:B------:R-:W-:-:S12]  /*8470*/  BSSY.RECONVERGENT B0, `(.L_x_131) ;  /* 0x0000009000007945 */ /* 0x000fd80003800200 */
[----:B------:R-:W-:Y:S05]  /*8480*/  @P0 BRA `(.L_x_133) ;  /* 0x0000000000140947 */ /* 0x000fea0003800000 */
[----:B------:R-:W2:Y:S02]  /*8490*/  LDCU.64 UR4, c[0x0][0x888] ;  /* 0x00011100ff0477ac */ /* 0x000ea40008000a00 */
[----:B--2---:R-:W-:-:S04]  /*84a0*/  ISETP.NE.U32.AND P0, PT, RZ, UR4, PT ;  /* 0x00000004ff007c0c */ /* 0x004fc8000bf05070 */
[----:B------:R-:W-:-:S13]  /*84b0*/  ISETP.NE.AND.EX P0, PT, RZ, UR5, PT, P0 ;  /* 0x00000005ff007c0c */ /* 0x000fda000bf05300 */
[----:B------:R-:W-:Y:S05]  /*84c0*/  @!P0 EXIT ;  /* 0x000000000000894d */ /* 0x000fea0003800000 */
[----:B------:R-:W-:Y:S05]  /*84d0*/  BRA `(.L_x_134) ;  /* 0x0000000000087947 */ /* 0x000fea0003800000 */
.L_x_133:
[----:B------:R-:W-:-:S13]  /*84e0*/  FSETP.NEU.AND P0, PT, R41, RZ, PT ;  /* 0x000000ff2900720b */ /* 0x000fda0003f0d000 */
[----:B------:R-:W-:Y:S05]  /*84f0*/  @!P0 EXIT ;  /* 0x000000000000894d */ /* 0x000fea0003800000 */
.L_x_134:
[----:B------:R-:W-:Y:S05]  /*8500*/  BSYNC.RECONVERGENT B0 ;  /* 0x0000000000007941 */ /* 0x000fea0003800200 */
.L_x_131:
[----:B------:R-:W2:Y:S01]  /*8510*/  S2UR UR5, SR_CgaCtaId ;  /* 0x00000000000579c3 */ /* 0x000ea20000008800 */
[----:B------:R-:W-:Y:S01]  /*8520*/  ULEA UR4, UR52, UR47, 0x3 ;  /* 0x0000002f34047291 */ /* 0x000fe2000f8e18ff */
[----:B------:R-:W-:-:S04]  /*8530*/  DEPBAR.LE SB0, 0x0 ;  /* 0x000080000000791a */ /* 0x000fc80000000000 */
[----:B------:R-:W-:-:S04]  /*8540*/  UIADD3 UR4, UPT, UPT, UR4, 0x118, URZ ;  /* 0x0000011804047890 */ /* 0x000fc8000fffe0ff */
[----:B--2---:R-:W-:-:S09]  /*8550*/  UPRMT UR4, UR5, 0x654, UR4 ;  /* 0x0000065405047896 */ /* 0x004fd20008000004 */
[----:B------:R-:W-:Y:S01]  /*8560*/  SYNCS.ARRIVE.TRANS64.RED.A1T0 RZ, [UR4], RZ ;  /* 0x000000ffffff79a7 */ /* 0x000fe20008100404 */
[----:B------:R-:W-:Y:S05]  /*8570*/  EXIT ;  /* 0x000000000000794d */ /* 0x000fea0003800000 */
.L_x_25:
[----:B--2---:R2:W3:Y:S02]  /*8580*/  SYNCS.PHASECHK.TRANS64.TRYWAIT P0, [R0+URZ+0x1b0], R3 ;  /* 0x0001b003000075a7 */ /* 0x0044e400080011ff */
[----:B---3--:R-:W-:Y:S05]  /*8590*/  @!P0 NANOSLEEP.SYNCS 0x989680 ;  /* 0x009896800000895d */ /* 0x008fea0003900000 */
[----:B------:R-:W3:Y:S02]  /*85a0*/  @!P0 SYNCS.PHASECHK.TRANS64 P0, [R0+URZ+0x1b0], R3 ;  /* 0x0001b003000085a7 */ /* 0x000ee400080010ff */
[----:B---3--:R-:W-:Y:S05]  /*85b0*/  @!P0 BRA `(.L_x_25) ;  /* 0xfffffffc00f08947 */ /* 0x008fea000383ffff */
[----:B------:R-:W-:Y:S05]  /*85c0*/  BRA `(.L_x_135) ;  /* 0xffffff9400847947 */ /* 0x000fea000383ffff */
.L_x_28:
[----:B--2---:R-:W-:-:S07]  /*85d0*/  MOV R0, UR33 ;  /* 0x0000002100007c02 */ /* 0x004fce0008000f00 */
.L_x_136:
[----:B--2---:R2:W3:Y:S02]  /*85e0*/  SYNCS.PHASECHK.TRANS64.TRYWAIT P0, [R0+URZ+0x80], R3 ;  /* 0x00008003000075a7 */ /* 0x0044e400080011ff */
[----:B---3--:R-:W-:Y:S05]  /*85f0*/  @!P0 NANOSLEEP.SYNCS 0x989680 ;  /* 0x009896800000895d */ /* 0x008fea0003900000 */
[----:B------:R-:W3:Y:S02]  /*8600*/  @!P0 SYNCS.PHASECHK.TRANS64 P0, [R0+URZ+0x80], R3 ;  /* 0x00008003000085a7 */ /* 0x000ee400080010ff */
[----:B---3--:R-:W-:Y:S05]  /*8610*/  @!P0 BRA `(.L_x_136) ;  /* 0xfffffffc00f08947 */ /* 0x008fea000383ffff */
[----:B------:R-:W-:Y:S05]  /*8620*/  BRA `(.L_x_27) ;  /* 0xffffff9400c47947 */ /* 0x000fea000383ffff */
.L_x_35:
[----:B-1----:R-:W-:-:S07]  /*8630*/  MOV R0, UR17 ;  /* 0x0000001100007c02 */ /* 0x002fce0008000f00 */
.L_x_137:
[----:B-1----:R1:W2:Y:S02]  /*8640*/  SYNCS.PHASECHK.TRANS64.TRYWAIT P0, [R0+URZ+0x80], R3 ;  /* 0x00008003000075a7 */ /* 0x0022a400080011ff */
[----:B--2---:R-:W-:Y:S05]  /*8650*/  @!P0 NANOSLEEP.SYNCS 0x989680 ;  /* 0x009896800000895d */ /* 0x004fea0003900000 */
[----:B------:R-:W2:Y:S02]  /*8660*/  @!P0 SYNCS.PHASECHK.TRANS64 P0, [R0+URZ+0x80], R3 ;  /* 0x00008003000085a7 */ /* 0x000ea400080010ff */
[----:B--2---:R-:W-:Y:S05]  /*8670*/  @!P0 BRA `(.L_x_137) ;  /* 0xfffffffc00f08947 */ /* 0x004fea000383ffff */
[----:B------:R-:W-:Y:S05]  /*8680*/  BRA `(.L_x_34) ;  /* 0xffffff9800847947 */ /* 0x000fea000383ffff */
.L_x_40:
[----:B-1----:R1:W2:Y:S02]  /*8690*/  SYNCS.PHASECHK.TRANS64.TRYWAIT P0, [R3+URZ+0x140], R0 ;  /* 0x00014000030075a7 */ /* 0x0022a400080011ff */
[----:B--2---:R-:W-:Y:S05]  /*86a0*/  @!P0 NANOSLEEP.SYNCS 0x989680 ;  /* 0x009896800000895d */ /* 0x004fea0003900000 */
[----:B------:R-:W2:Y:S02]  /*86b0*/  @!P0 SYNCS.PHASECHK.TRANS64 P0, [R3+URZ+0x140], R0 ;  /* 0x00014000030085a7 */ /* 0x000ea400080010ff */
[----:B--2---:R-:W-:Y:S05]  /*86c0*/  @!P0 BRA `(.L_x_40) ;  /* 0xfffffffc00f08947 */ /* 0x004fea000383ffff */
[----:B------:R-:W-:Y:S05]  /*86d0*/  BRA `(.L_x_138) ;  /* 0xffffff9c00247947 */ /* 0x000fea000383ffff */
.L_x_44:
[----:B-1----:R-:W-:-:S07]  /*86e0*/  MOV R0, UR4 ;  /* 0x0000000400007c02 */ /* 0x002fce0008000f00 */
.L_x_139:
[----:B-1----:R1:W2:Y:S02]  /*86f0*/  SYNCS.PHASECHK.TRANS64.TRYWAIT P0, [R0+URZ], R3 ;  /* 0x00000003000075a7 */ /* 0x0022a400080011ff */
[----:B--2---:R-:W-:Y:S05]  /*8700*/  @!P0 NANOSLEEP.SYNCS 0x989680 ;  /* 0x009896800000895d */ /* 0x004fea0003900000 */
[----:B------:R-:W2:Y:S02]  /*8710*/  @!P0 SYNCS.PHASECHK.TRANS64 P0, [R0+URZ], R3 ;  /* 0x00000003000085a7 */ /* 0x000ea400080010ff */
[----:B--2---:R-:W-:Y:S05]  /*8720*/  @!P0 BRA `(.L_x_139) ;  /* 0xfffffffc00f08947 */ /* 0x004fea000383ffff */
[----:B------:R-:W-:Y:S05]  /*8730*/  BRA `(.L_x_140) ;  /* 0xffffffa000d07947 */ /* 0x000fea000383ffff */
.L_x_45:
[----:B------:R-:W-:-:S07]  /*8740*/  MOV R0, UR5 ;  /* 0x0000000500007c02 */ /* 0x000fce0008000f00 */
.L_x_141:
[----:B-1----:R1:W2:Y:S02]  /*8750*/  SYNCS.PHASECHK.TRANS64.TRYWAIT P0, [R0+URZ], R3 ;  /* 0x00000003000075a7 */ /* 0x0022a400080011ff */
[----:B--2---:R-:W-:Y:S05]  /*8760*/  @!P0 NANOSLEEP.SYNCS 0x989680 ;  /* 0x009896800000895d */ /* 0x004fea0003900000 */
[----:B------:R-:W2:Y:S02]  /*8770*/  @!P0 SYNCS.PHASECHK.TRANS64 P0, [R0+URZ], R3 ;  /* 0x00000003000085a7 */ /* 0x000ea400080010ff */
[----:B--2---:R-:W-:Y:S05]  /*8780*/  @!P0 BRA `(.L_x_141) ;  /* 0xfffffffc00f08947 */ /* 0x004fea000383ffff */
[----:B------:R-:W-:Y:S05]  /*8790*/  BRA `(.L_x_142) ;  /* 0xffffffa000dc7947 */ /* 0x000fea000383ffff */
.L_x_46:
[----:B------:R-:W-:-:S07]  /*87a0*/  MOV R0, UR5 ;  /* 0x0000000500007c02 */ /* 0x000fce0008000f00 */
.L_x_143:
[----:B-1----:R1:W2:Y:S02]  /*87b0*/  SYNCS.PHASECHK.TRANS64.TRYWAIT P0, [R0+URZ], R3 ;  /* 0x00000003000075a7 */ /* 0x0022a400080011ff */
[----:B--2---:R-:W-:Y:S05]  /*87c0*/  @!P0 NANOSLEEP.SYNCS 0x989680 ;  /* 0x009896800000895d */ /* 0x004fea0003900000 */
[----:B------:R-:W2:Y:S02]  /*87d0*/  @!P0 SYNCS.PHASECHK.TRANS64 P0, [R0+URZ], R3 ;  /* 0x00000003000085a7 */ /* 0x000ea400080010ff */
[----:B--2---:R-:W-:Y:S05]  /*87e0*/  @!P0 BRA `(.L_x_143) ;  /* 0xfffffffc00f08947 */ /* 0x004fea000383ffff */
[----:B------:R-:W-:Y:S05]  /*87f0*/  BRA `(.L_x_144) ;  /* 0xffffffa000e87947 */ /* 0x000fea000383ffff */
.L_x_47:
[----:B------:R-:W-:-:S07]  /*8800*/  MOV R0, UR5 ;  /* 0x0000000500007c02 */ /* 0x000fce0008000f00 */
.L_x_145:
[----:B-1----:R1:W2:Y:S02]  /*8810*/  SYNCS.PHASECHK.TRANS64.TRYWAIT P0, [R0+URZ], R3 ;  /* 0x00000003000075a7 */ /* 0x0022a400080011ff */
[----:B--2---:R-:W-:Y:S05]  /*8820*/  @!P0 NANOSLEEP.SYNCS 0x989680 ;  /* 0x009896800000895d */ /* 0x004fea0003900000 */
[----:B------:R-:W2:Y:S02]  /*8830*/  @!P0 SYNCS.PHASECHK.TRANS64 P0, [R0+URZ], R3 ;  /* 0x00000003000085a7 */ /* 0x000ea400080010ff */
[----:B--2---:R-:W-:Y:S05]  /*8840*/  @!P0 BRA `(.L_x_145) ;  /* 0xfffffffc00f08947 */ /* 0x004fea000383ffff */
[----:B------:R-:W-:Y:S05]  /*8850*/  BRA `(.L_x_146) ;  /* 0xffffffa000f47947 */ /* 0x000fea000383ffff */
.L_x_48:
[----:B------:R-:W-:-:S07]  /*8860*/  MOV R0, UR5 ;  /* 0x0000000500007c02 */ /* 0x000fce0008000f00 */
.L_x_147:
[----:B-1----:R1:W2:Y:S02]  /*8870*/  SYNCS.PHASECHK.TRANS64.TRYWAIT P0, [R0+URZ], R3 ;  /* 0x00000003000075a7 */ /* 0x0022a400080011ff */
[----:B--2---:R-:W-:Y:S05]  /*8880*/  @!P0 NANOSLEEP.SYNCS 0x989680 ;  /* 0x009896800000895d */ /* 0x004fea0003900000 */
[----:B------:R-:W2:Y:S02]  /*8890*/  @!P0 SYNCS.PHASECHK.TRANS64 P0, [R0+URZ], R3 ;  /* 0x00000003000085a7 */ /* 0x000ea400080010ff */
[----:B--2---:R-:W-:Y:S05]  /*88a0*/  @!P0 BRA `(.L_x_147) ;  /* 0xfffffffc00f08947 */ /* 0x004fea000383ffff */
[----:B------:R-:W-:Y:S05]  /*88b0*/  BRA `(.L_x_148) ;  /* 0xffffffa400007947 */ /* 0x000fea000383ffff */
.L_x_49:
[----:B------:R-:W-:-:S07]  /*88c0*/  MOV R0, UR5 ;  /* 0x0000000500007c02 */ /* 0x000fce0008000f00 */
.L_x_149:
[----:B-1----:R1:W2:Y:S02]  /*88d0*/  SYNCS.PHASECHK.TRANS64.TRYWAIT P0, [R0+URZ], R3 ;  /* 0x00000003000075a7 */ /* 0x0022a400080011ff */
[----:B--2---:R-:W-:Y:S05]  /*88e0*/  @!P0 NANOSLEEP.SYNCS 0x989680 ;  /* 0x009896800000895d */ /* 0x004fea0003900000 */
[----:B------:R-:W2:Y:S02]  /*88f0*/  @!P0 SYNCS.PHASECHK.TRANS64 P0, [R0+URZ], R3 ;  /* 0x00000003000085a7 */ /* 0x000ea400080010ff */
[----:B--2---:R-:W-:Y:S05]  /*8900*/  @!P0 BRA `(.L_x_149) ;  /* 0xfffffffc00f08947 */ /* 0x004fea000383ffff */
[----:B------:R-:W-:Y:S05]  /*8910*/  BRA `(.L_x_150) ;  /* 0xffffffa4000c7947 */ /* 0x000fea000383ffff */
.L_x_50:
[----:B------:R-:W-:-:S07]  /*8920*/  MOV R0, UR5 ;  /* 0x0000000500007c02 */ /* 0x000fce0008000f00 */
.L_x_151:
[----:B-1----:R1:W2:Y:S02]  /*8930*/  SYNCS.PHASECHK.TRANS64.TRYWAIT P0, [R0+URZ], R3 ;  /* 0x00000003000075a7 */ /* 0x0022a400080011ff */
[----:B--2---:R-:W-:Y:S05]  /*8940*/  @!P0 NANOSLEEP.SYNCS 0x989680 ;  /* 0x009896800000895d */ /* 0x004fea0003900000 */
[----:B------:R-:W2:Y:S02]  /*8950*/  @!P0 SYNCS.PHASECHK.TRANS64 P0, [R0+URZ], R3 ;  /* 0x00000003000085a7 */ /* 0x000ea400080010ff */
[----:B--2---:R-:W-:Y:S05]  /*8960*/  @!P0 BRA `(.L_x_151) ;  /* 0xfffffffc00f08947 */ /* 0x004fea000383ffff */
[----:B------:R-:W-:Y:S05]  /*8970*/  BRA `(.L_x_152) ;  /* 0xffffffa400187947 */ /* 0x000fea000383ffff */
.L_x_51:
[----:B------:R-:W-:-:S07]  /*8980*/  MOV R0, UR5 ;  /* 0x0000000500007c02 */ /* 0x000fce0008000f00 */
.L_x_153:
[----:B-1----:R1:W2:Y:S02]  /*8990*/  SYNCS.PHASECHK.TRANS64.TRYWAIT P0, [R0+URZ], R3 ;  /* 0x00000003000075a7 */ /* 0x0022a400080011ff */
[----:B--2---:R-:W-:Y:S05]  /*89a0*/  @!P0 NANOSLEEP.SYNCS 0x989680 ;  /* 0x009896800000895d */ /* 0x004fea0003900000 */
[----:B------:R-:W2:Y:S02]  /*89b0*/  @!P0 SYNCS.PHASECHK.TRANS64 P0, [R0+URZ], R3 ;  /* 0x00000003000085a7 */ /* 0x000ea400080010ff */
[----:B--2---:R-:W-:Y:S05]  /*89c0*/  @!P0 BRA `(.L_x_153) ;  /* 0xfffffffc00f08947 */ /* 0x004fea000383ffff */
[----:B------:R-:W-:Y:S05]  /*89d0*/  BRA `(.L_x_154) ;  /* 0xffffffa400247947 */ /* 0x000fea000383ffff */
.L_x_52:
[----:B------:R-:W-:-:S07]  /*89e0*/  MOV R0, UR5 ;  /* 0x0000000500007c02 */ /* 0x000fce0008000f00 */
.L_x_155:
[----:B-1----:R1:W2:Y:S02]  /*89f0*/  SYNCS.PHASECHK.TRANS64.TRYWAIT P0, [R0+URZ], R3 ;  /* 0x00000003000075a7 */ /* 0x0022a400080011ff */
[----:B--2---:R-:W-:Y:S05]  /*8a00*/  @!P0 NANOSLEEP.SYNCS 0x989680 ;  /* 0x009896800000895d */ /* 0x004fea0003900000 */
[----:B------:R-:W2:Y:S02]  /*8a10*/  @!P0 SYNCS.PHASECHK.TRANS64 P0, [R0+URZ], R3 ;  /* 0x00000003000085a7 */ /* 0x000ea400080010ff */
[----:B--2---:R-:W-:Y:S05]  /*8a20*/  @!P0 BRA `(.L_x_155) ;  /* 0xfffffffc00f08947 */ /* 0x004fea000383ffff */
[----:B------:R-:W-:Y:S05]  /*8a30*/  BRA `(.L_x_156) ;  /* 0xffffffa400307947 */ /* 0x000fea000383ffff */
.L_x_53:
[----:B------:R-:W-:-:S07]  /*8a40*/  MOV R0, UR5 ;  /* 0x0000000500007c02 */ /* 0x000fce0008000f00 */
.L_x_157:
[----:B-1----:R1:W2:Y:S02]  /*8a50*/  SYNCS.PHASECHK.TRANS64.TRYWAIT P0, [R0+URZ], R3 ;  /* 0x00000003000075a7 */ /* 0x0022a400080011ff */
[----:B--2---:R-:W-:Y:S05]  /*8a60*/  @!P0 NANOSLEEP.SYNCS 0x989680 ;  /* 0x009896800000895d */ /* 0x004fea0003900000 */
[----:B------:R-:W2:Y:S02]  /*8a70*/  @!P0 SYNCS.PHASECHK.TRANS64 P0, [R0+URZ], R3 ;  /* 0x00000003000085a7 */ /* 0x000ea400080010ff */
[----:B--2---:R-:W-:Y:S05]  /*8a80*/  @!P0 BRA `(.L_x_157) ;  /* 0xfffffffc00f08947 */ /* 0x004fea000383ffff */
[----:B------:R-:W-:Y:S05]  /*8a90*/  BRA `(.L_x_158) ;  /* 0xffffffa4003c7947 */ /* 0x000fea000383ffff */
.L_x_54:
[----:B------:R-:W-:-:S07]  /*8aa0*/  MOV R0, UR5 ;  /* 0x0000000500007c02 */ /* 0x000fce0008000f00 */
.L_x_159:
[----:B-1----:R1:W2:Y:S02]  /*8ab0*/  SYNCS.PHASECHK.TRANS64.TRYWAIT P0, [R0+URZ], R3 ;  /* 0x00000003000075a7 */ /* 0x0022a400080011ff */
[----:B--2---:R-:W-:Y:S05]  /*8ac0*/  @!P0 NANOSLEEP.SYNCS 0x989680 ;  /* 0x009896800000895d */ /* 0x004fea0003900000 */
[----:B------:R-:W2:Y:S02]  /*8ad0*/  @!P0 SYNCS.PHASECHK.TRANS64 P0, [R0+URZ], R3 ;  /* 0x00000003000085a7 */ /* 0x000ea400080010ff */
[----:B--2---:R-:W-:Y:S05]  /*8ae0*/  @!P0 BRA `(.L_x_159) ;  /* 0xfffffffc00f08947 */ /* 0x004fea000383ffff */
[----:B------:R-:W-:Y:S05]  /*8af0*/  BRA `(.L_x_160) ;  /* 0xffffffa400487947 */ /* 0x000fea000383ffff */
.L_x_55:
[----:B------:R-:W-:-:S07]  /*8b00*/  MOV R0, UR5 ;  /* 0x0000000500007c02 */ /* 0x000fce0008000f00 */
.L_x_161:
[----:B-1----:R1:W2:Y:S02]  /*8b10*/  SYNCS.PHASECHK.TRANS64.TRYWAIT P0, [R0+URZ], R3 ;  /* 0x00000003000075a7 */ /* 0x0022a400080011ff */
[----:B--2---:R-:W-:Y:S05]  /*8b20*/  @!P0 NANOSLEEP.SYNCS 0x989680 ;  /* 0x009896800000895d */ /* 0x004fea0003900000 */
[----:B------:R-:W2:Y:S02]  /*8b30*/  @!P0 SYNCS.PHASECHK.TRANS64 P0, [R0+URZ], R3 ;  /* 0x00000003000085a7 */ /* 0x000ea400080010ff */
[----:B--2---:R-:W-:Y:S05]  /*8b40*/  @!P0 BRA `(.L_x_161) ;  /* 0xfffffffc00f08947 */ /* 0x004fea000383ffff */
[----:B------:R-:W-:Y:S05]  /*8b50*/  BRA `(.L_x_162) ;  /* 0xffffffa400547947 */ /* 0x000fea000383ffff */
.L_x_56:
[----:B------:R-:W-:-:S07]  /*8b60*/  MOV R0, UR5 ;  /* 0x0000000500007c02 */ /* 0x000fce0008000f00 */
.L_x_163:
[----:B-1----:R1:W2:Y:S02]  /*8b70*/  SYNCS.PHASECHK.TRANS64.TRYWAIT P0, [R0+URZ], R3 ;  /* 0x00000003000075a7 */ /* 0x0022a400080011ff */
[----:B--2---:R-:W-:Y:S05]  /*8b80*/  @!P0 NANOSLEEP.SYNCS 0x989680 ;  /* 0x009896800000895d */ /* 0x004fea0003900000 */
[----:B------:R-:W2:Y:S02]  /*8b90*/  @!P0 SYNCS.PHASECHK.TRANS64 P0, [R0+URZ], R3 ;  /* 0x00000003000085a7 */ /* 0x000ea400080010ff */
[----:B--2---:R-:W-:Y:S05]  /*8ba0*/  @!P0 BRA `(.L_x_163) ;  /* 0xfffffffc00f08947 */ /* 0x004fea000383ffff */
[----:B------:R-:W-:Y:S05]  /*8bb0*/  BRA `(.L_x_164) ;  /* 0xffffffa400607947 */ /* 0x000fea000383ffff */
.L_x_57:
[----:B------:R-:W-:-:S07]  /*8bc0*/  MOV R0, UR5 ;  /* 0x0000000500007c02 */ /* 0x000fce0008000f00 */
.L_x_165:
[----:B-1----:R1:W2:Y:S02]  /*8bd0*/  SYNCS.PHASECHK.TRANS64.TRYWAIT P0, [R0+URZ], R3 ;  /* 0x00000003000075a7 */ /* 0x0022a400080011ff */
[----:B--2---:R-:W-:Y:S05]  /*8be0*/  @!P0 NANOSLEEP.SYNCS 0x989680 ;  /* 0x009896800000895d */ /* 0x004fea0003900000 */
[----:B------:R-:W2:Y:S02]  /*8bf0*/  @!P0 SYNCS.PHASECHK.TRANS64 P0, [R0+URZ], R3 ;  /* 0x00000003000085a7 */ /* 0x000ea400080010ff */
[----:B--2---:R-:W-:Y:S05]  /*8c00*/  @!P0 BRA `(.L_x_165) ;  /* 0xfffffffc00f08947 */ /* 0x004fea000383ffff */
[----:B------:R-:W-:Y:S05]  /*8c10*/  BRA `(.L_x_166) ;  /* 0xffffffa4006c7947 */ /* 0x000fea000383ffff */
.L_x_58:
[----:B------:R-:W-:-:S07]  /*8c20*/  MOV R0, UR5 ;  /* 0x0000000500007c02 */ /* 0x000fce0008000f00 */
.L_x_167:
[----:B-1----:R1:W2:Y:S02]  /*8c30*/  SYNCS.PHASECHK.TRANS64.TRYWAIT P0, [R0+URZ], R3 ;  /* 0x00000003000075a7 */ /* 0x0022a400080011ff */
[----:B--2---:R-:W-:Y:S05]  /*8c40*/  @!P0 NANOSLEEP.SYNCS 0x989680 ;  /* 0x009896800000895d */ /* 0x004fea0003900000 */
[----:B------:R-:W2:Y:S02]  /*8c50*/  @!P0 SYNCS.PHASECHK.TRANS64 P0, [R0+URZ], R3 ;  /* 0x00000003000085a7 */ /* 0x000ea400080010ff */
[----:B--2---:R-:W-:Y:S05]  /*8c60*/  @!P0 BRA `(.L_x_167) ;  /* 0xfffffffc00f08947 */ /* 0x004fea000383ffff */
[----:B------:R-:W-:Y:S05]  /*8c70*/  BRA `(.L_x_168) ;  /* 0xffffffa400787947 */ /* 0x000fea000383ffff */
.L_x_61:
[----:B-1----:R1:W2:Y:S02]  /*8c80*/  SYNCS.PHASECHK.TRANS64.TRYWAIT P0, [R2+URZ+0x1a0], R5 ;  /* 0x0001a005020075a7 */ /* 0x0022a400080011ff */
[----:B--2---:R-:W-:Y:S05]  /*8c90*/  @!P0 NANOSLEEP.SYNCS 0x989680 ;  /* 0x009896800000895d */ /* 0x004fea0003900000 */
[----:B------:R-:W2:Y:S02]  /*8ca0*/  @!P0 SYNCS.PHASECHK.TRANS64 P0, [R2+URZ+0x1a0], R5 ;  /* 0x0001a005020085a7 */ /* 0x000ea400080010ff */
[----:B--2---:R-:W-:Y:S05]  /*8cb0*/  @!P0 BRA `(.L_x_61) ;  /* 0xfffffffc00f08947 */ /* 0x004fea000383ffff */
[----:B------:R-:W-:Y:S05]  /*8cc0*/  BRA `(.L_x_169) ;  /* 0xffffffa400dc7947 */ /* 0x000fea000383ffff */
.L_x_62:
[----:B------:R-:W-:-:S07]  /*8cd0*/  MOV R2, UR4 ;  /* 0x0000000400027c02 */ /* 0x000fce0008000f00 */
.L_x_170:
[----:B-1----:R1:W2:Y:S02]  /*8ce0*/  SYNCS.PHASECHK.TRANS64.TRYWAIT P0, [R2+URZ+0x150], R5 ;  /* 0x00015005020075a7 */ /* 0x0022a400080011ff */
[----:B--2---:R-:W-:Y:S05]  /*8cf0*/  @!P0 NANOSLEEP.SYNCS 0x989680 ;  /* 0x009896800000895d */ /* 0x004fea0003900000 */
[----:B------:R-:W2:Y:S02]  /*8d00*/  @!P0 SYNCS.PHASECHK.TRANS64 P0, [R2+URZ+0x150], R5 ;  /* 0x00015005020085a7 */ /* 0x000ea400080010ff */
[----:B--2---:R-:W-:Y:S05]  /*8d10*/  @!P0 BRA `(.L_x_170) ;  /* 0xfffffffc00f08947 */ /* 0x004fea000383ffff */
[----:B------:R-:W-:Y:S05]  /*8d20*/  BRA `(.L_x_171) ;  /* 0xffffffa400ec7947 */ /* 0x000fea000383ffff */
.L_x_63:
[----:B-1----:R1:W2:Y:S02]  /*8d30*/  SYNCS.PHASECHK.TRANS64.TRYWAIT P1, [R2+URZ+0x140], R5 ;  /* 0x00014005020075a7 */ /* 0x0022a400080211ff */
[----:B--2---:R-:W-:Y:S05]  /*8d40*/  @!P1 NANOSLEEP.SYNCS 0x989680 ;  /* 0x009896800000995d */ /* 0x004fea0003900000 */
[----:B------:R-:W2:Y:S02]  /*8d50*/  @!P1 SYNCS.PHASECHK.TRANS64 P1, [R2+URZ+0x140], R5 ;  /* 0x00014005020095a7 */ /* 0x000ea400080210ff */
[----:B--2---:R-:W-:Y:S05]  /*8d60*/  @!P1 BRA `(.L_x_63) ;  /* 0xfffffffc00f09947 */ /* 0x004fea000383ffff */
[----:B------:R-:W-:Y:S05]  /*8d70*/  BRA `(.L_x_172) ;  /* 0xffffffa8001c7947 */ /* 0x000fea000383ffff */
.L_x_66:
[----:B------:R-:W-:-:S07]  /*8d80*/  MOV R0, UR4 ;  /* 0x0000000400007c02 */ /* 0x000fce0008000f00 */
.L_x_173:
[----:B-1----:R1:W2:Y:S02]  /*8d90*/  SYNCS.PHASECHK.TRANS64.TRYWAIT P0, [R0+URZ+0x150], R3 ;  /* 0x00015003000075a7 */ /* 0x0022a400080011ff */
[----:B--2---:R-:W-:Y:S05]  /*8da0*/  @!P0 NANOSLEEP.SYNCS 0x989680 ;  /* 0x009896800000895d */ /* 0x004fea0003900000 */
[----:B------:R-:W2:Y:S02]  /*8db0*/  @!P0 SYNCS.PHASECHK.TRANS64 P0, [R0+URZ+0x150], R3 ;  /* 0x00015003000085a7 */ /* 0x000ea400080010ff */
[----:B--2---:R-:W-:Y:S05]  /*8dc0*/  @!P0 BRA `(.L_x_173) ;  /* 0xfffffffc00f08947 */ /* 0x004fea000383ffff */
[----:B------:R-:W-:Y:S05]  /*8dd0*/  BRA `(.L_x_65) ;  /* 0xffffffa800707947 */ /* 0x000fea000383ffff */
.L_x_73:
[----:B-1----:R1:W2:Y:S02]  /*8de0*/  SYNCS.PHASECHK.TRANS64.TRYWAIT P1, [R0+URZ+0x140], R5 ;  /* 0x00014005000075a7 */ /* 0x0022a400080211ff */
[----:B--2---:R-:W-:Y:S05]  /*8df0*/  @!P1 NANOSLEEP.SYNCS 0x989680 ;  /* 0x009896800000995d */ /* 0x004fea0003900000 */
[----:B------:R-:W2:Y:S02]  /*8e00*/  @!P1 SYNCS.PHASECHK.TRANS64 P1, [R0+URZ+0x140], R5 ;  /* 0x00014005000095a7 */ /* 0x000ea400080210ff */
[----:B--2---:R-:W-:Y:S05]  /*8e10*/  @!P1 BRA `(.L_x_73) ;  /* 0xfffffffc00f09947 */ /* 0x004fea000383ffff */
[----:B------:R-:W-:Y:S05]  /*8e20*/  BRA `(.L_x_174) ;  /* 0xffffffac00d87947 */ /* 0x000fea000383ffff */
.L_x_74:
[----:B------:R-:W-:-:S07]  /*8e30*/  MOV R3, UR22 ;  /* 0x0000001600037c02 */ /* 0x000fce0008000f00 */
.L_x_175:
[----:B-1----:R1:W2:Y:S02]  /*8e40*/  SYNCS.PHASECHK.TRANS64.TRYWAIT P0, [R3+URZ+0x180], R0 ;  /* 0x00018000030075a7 */ /* 0x0022a400080011ff */
[----:B--2---:R-:W-:Y:S05]  /*8e50*/  @!P0 NANOSLEEP.SYNCS 0x989680 ;  /* 0x009896800000895d */ /* 0x004fea0003900000 */
[----:B------:R-:W2:Y:S02]  /*8e60*/  @!P0 SYNCS.PHASECHK.TRANS64 P0, [R3+URZ+0x180], R0 ;  /* 0x00018000030085a7 */ /* 0x000ea400080010ff */
[----:B--2---:R-:W-:Y:S05]  /*8e70*/  @!P0 BRA `(.L_x_175) ;  /* 0xfffffffc00f08947 */ /* 0x004fea000383ffff */
[----:B------:R-:W-:Y:S05]  /*8e80*/  BRA `(.L_x_176) ;  /* 0xffffffb000107947 */ /* 0x000fea000383ffff */
.L_x_77:
[----:B------:R-:W-:Y:S07]  /*8e90*/  MOV R0, UR5 ;  /* 0x0000000500007c02 */ /* 0x000fee0008000f00 */
.L_x_177:
[----:B-1----:R1:W2:Y:S02]  /*8ea0*/  SYNCS.PHASECHK.TRANS64.TRYWAIT P0, [R0+URZ], R3 ;  /* 0x00000003000075a7 */ /* 0x0022a400080011ff */
[----:B--2---:R-:W-:Y:S05]  /*8eb0*/  @!P0 NANOSLEEP.SYNCS 0x989680 ;  /* 0x009896800000895d */ /* 0x004fea0003900000 */
[----:B------:R-:W2:Y:S02]  /*8ec0*/  @!P0 SYNCS.PHASECHK.TRANS64 P0, [R0+URZ], R3 ;  /* 0x00000003000085a7 */ /* 0x000ea400080010ff */
[----:B--2---:R-:W-:Y:S05]  /*8ed0*/  @!P0 BRA `(.L_x_177) ;  /* 0xfffffffc00f08947 */ /* 0x004fea000383ffff */
[----:B------:R-:W-:Y:S05]  /*8ee0*/  BRA `(.L_x_76) ;  /* 0xffffffb0002c7947 */ /* 0x000fea000383ffff */
.L_x_80:
[----:B------:R-:W-:-:S07]  /*8ef0*/  MOV R0, UR4 ;  /* 0x0000000400007c02 */ /* 0x000fce0008000f00 */
.L_x_178:
[----:B--2---:R2:W4:Y:S02]  /*8f00*/  SYNCS.PHASECHK.TRANS64.TRYWAIT P0, [R0+URZ], R3 ;  /* 0x00000003000075a7 */ /* 0x00452400080011ff */
[----:B----4-:R-:W-:Y:S05]  /*8f10*/  @!P0 NANOSLEEP.SYNCS 0x989680 ;  /* 0x009896800000895d */ /* 0x010fea0003900000 */
[----:B------:R-:W4:Y:S02]  /*8f20*/  @!P0 SYNCS.PHASECHK.TRANS64 P0, [R0+URZ], R3 ;  /* 0x00000003000085a7 */ /* 0x000f2400080010ff */
[----:B----4-:R-:W-:Y:S05]  /*8f30*/  @!P0 BRA `(.L_x_178) ;  /* 0xfffffffc00f08947 */ /* 0x010fea000383ffff */
[----:B------:R-:W-:Y:S05]  /*8f40*/  BRA `(.L_x_179) ;  /* 0xffffffb000e07947 */ /* 0x000fea000383ffff */
.L_x_81:
[----:B------:R-:W-:-:S07]  /*8f50*/  MOV R0, UR5 ;  /* 0x0000000500007c02 */ /* 0x000fce0008000f00 */
.L_x_180:
[----:B-1----:R1:W2:Y:S02]  /*8f60*/  SYNCS.PHASECHK.TRANS64.TRYWAIT P0, [R0+URZ], R3 ;  /* 0x00000003000075a7 */ /* 0x0022a400080011ff */
[----:B--2---:R-:W-:Y:S05]  /*8f70*/  @!P0 NANOSLEEP.SYNCS 0x989680 ;  /* 0x009896800000895d */ /* 0x004fea0003900000 */
[----:B------:R-:W2:Y:S02]  /*8f80*/  @!P0 SYNCS.PHASECHK.TRANS64 P0, [R0+URZ], R3 ;  /* 0x00000003000085a7 */ /* 0x000ea400080010ff */
[----:B--2---:R-:W-:Y:S05]  /*8f90*/  @!P0 BRA `(.L_x_180) ;  /* 0xfffffffc00f08947 */ /* 0x004fea000383ffff */
[----:B------:R-:W-:Y:S05]  /*8fa0*/  BRA `(.L_x_181) ;  /* 0xffffffb000ec7947 */ /* 0x000fea000383ffff */
.L_x_82:
[----:B------:R-:W-:-:S07]  /*8fb0*/  MOV R0, UR5 ;  /* 0x0000000500007c02 */ /* 0x000fce0008000f00 */
.L_x_182:
[----:B-1----:R1:W2:Y:S02]  /*8fc0*/  SYNCS.PHASECHK.TRANS64.TRYWAIT P0, [R0+URZ], R3 ;  /* 0x00000003000075a7 */ /* 0x0022a400080011ff */
[----:B--2---:R-:W-:Y:S05]  /*8fd0*/  @!P0 NANOSLEEP.SYNCS 0x989680 ;  /* 0x009896800000895d */ /* 0x004fea0003900000 */
[----:B------:R-:W2:Y:S02]  /*8fe0*/  @!P0 SYNCS.PHASECHK.TRANS64 P0, [R0+URZ], R3 ;  /* 0x00000003000085a7 */ /* 0x000ea400080010ff */
[----:B--2---:R-:W-:Y:S05]  /*8ff0*/  @!P0 BRA `(.L_x_182) ;  /* 0xfffffffc00f08947 */ /* 0x004fea000383ffff */
[----:B------:R-:W-:Y:S05]  /*9000*/  BRA `(.L_x_183) ;  /* 0xffffffb000f87947 */ /* 0x000fea000383ffff */
.L_x_83:
[----:B------:R-:W-:-:S07]  /*9010*/  MOV R0, UR4 ;  /* 0x0000000400007c02 */ /* 0x000fce0008000f00 */
.L_x_184:
[----:B-1----:R1:W2:Y:S02]  /*9020*/  SYNCS.PHASECHK.TRANS64.TRYWAIT P0, [R0+URZ], R3 ;  /* 0x00000003000075a7 */ /* 0x0022a400080011ff */
[----:B--2---:R-:W-:Y:S05]  /*9030*/  @!P0 NANOSLEEP.SYNCS 0x989680 ;  /* 0x009896800000895d */ /* 0x004fea0003900000 */
[----:B------:R-:W2:Y:S02]  /*9040*/  @!P0 SYNCS.PHASECHK.TRANS64 P0, [R0+URZ], R3 ;  /* 0x00000003000085a7 */ /* 0x000ea400080010ff */
[----:B--2---:R-:W-:Y:S05]  /*9050*/  @!P0 BRA `(.L_x_184) ;  /* 0xfffffffc00f08947 */ /* 0x004fea000383ffff */
[----:B------:R-:W-:Y:S05]  /*9060*/  BRA `(.L_x_185) ;  /* 0xffffffb400047947 */ /* 0x000fea000383ffff */
.L_x_88:
[----:B--2---:R2:W4:Y:S02]  /*9070*/  SYNCS.PHASECHK.TRANS64.TRYWAIT P0, [R12+URZ+0x140], R9 ;  /* 0x000140090c0075a7 */ /* 0x00452400080011ff */
[----:B----4-:R-:W-:Y:S05]  /*9080*/  @!P0 NANOSLEEP.SYNCS 0x989680 ;  /* 0x009896800000895d */ /* 0x010fea0003900000 */
[----:B------:R-:W4:Y:S02]  /*9090*/  @!P0 SYNCS.PHASECHK.TRANS64 P0, [R12+URZ+0x140], R9 ;  /* 0x000140090c0085a7 */ /* 0x000f2400080010ff */
[----:B----4-:R-:W-:Y:S05]  /*90a0*/  @!P0 BRA `(.L_x_88) ;  /* 0xfffffffc00f08947 */ /* 0x010fea000383ffff */
[----:B------:R-:W-:Y:S05]  /*90b0*/  BRA `(.L_x_186) ;  /* 0xffffffb800187947 */ /* 0x000fea000383ffff */
.L_x_91:
[----:B------:R-:W-:Y:S07]  /*90c0*/  MOV R0, UR24 ;  /* 0x0000001800007c02 */ /* 0x000fee0008000f00 */
.L_x_187:
[----:B--2---:R2:W3:Y:S02]  /*90d0*/  SYNCS.PHASECHK.TRANS64.TRYWAIT P2, [R0+URZ+0x138], R9 ;  /* 0x00013809000075a7 */ /* 0x0044e400080411ff */
[----:B---3--:R-:W-:Y:S05]  /*90e0*/  @!P2 NANOSLEEP.SYNCS 0x989680 ;  /* 0x009896800000a95d */ /* 0x008fea0003900000 */
[----:B------:R-:W3:Y:S02]  /*90f0*/  @!P2 SYNCS.PHASECHK.TRANS64 P2, [R0+URZ+0x138], R9 ;  /* 0x000138090000a5a7 */ /* 0x000ee400080410ff */
[----:B---3--:R-:W-:Y:S05]  /*9100*/  @!P2 BRA `(.L_x_187) ;  /* 0xfffffffc00f0a947 */ /* 0x008fea000383ffff */
[----:B------:R-:W-:Y:S05]  /*9110*/  BRA `(.L_x_90) ;  /* 0xffffffbc007c7947 */ /* 0x000fea000383ffff */
.L_x_94:
[----:B------:R-:W-:Y:S07]  /*9120*/  MOV R0, UR4 ;  /* 0x0000000400007c02 */ /* 0x000fee0008000f00 */
.L_x_188:
[----:B--2---:R2:W3:Y:S02]  /*9130*/  SYNCS.PHASECHK.TRANS64.TRYWAIT P0, [R0+URZ+0x118], R9 ;  /* 0x00011809000075a7 */ /* 0x0044e400080011ff */
[----:B---3--:R-:W-:Y:S05]  /*9140*/  @!P0 NANOSLEEP.SYNCS 0x989680 ;  /* 0x009896800000895d */ /* 0x008fea0003900000 */
[----:B------:R-:W3:Y:S02]  /*9150*/  @!P0 SYNCS.PHASECHK.TRANS64 P0, [R0+URZ+0x118], R9 ;  /* 0x00011809000085a7 */ /* 0x000ee400080010ff */
[----:B---3--:R-:W-:Y:S05]  /*9160*/  @!P0 BRA `(.L_x_188) ;  /* 0xfffffffc00f08947 */ /* 0x008fea000383ffff */
[----:B------:R-:W-:Y:S05]  /*9170*/  BRA `(.L_x_189) ;  /* 0xffffffbc00dc7947 */ /* 0x000fea000383ffff */
.L_x_95:
[----:B------:R-:W-:Y:S07]  /*9180*/  MOV R9, UR5 ;  /* 0x0000000500097c02 */ /* 0x000fee0008000f00 */
.L_x_190:
[----:B--2---:R2:W3:Y:S02]  /*9190*/  SYNCS.PHASECHK.TRANS64.TRYWAIT P0, [R9+URZ+0x118], R0 ;  /* 0x00011800090075a7 */ /* 0x0044e400080011ff */
[----:B---3--:R-:W-:Y:S05]  /*91a0*/  @!P0 NANOSLEEP.SYNCS 0x989680 ;  /* 0x009896800000895d */ /* 0x008fea0003900000 */
[----:B------:R-:W3:Y:S02]  /*91b0*/  @!P0 SYNCS.PHASECHK.TRANS64 P0, [R9+URZ+0x118], R0 ;  /* 0x00011800090085a7 */ /* 0x000ee400080010ff */
[----:B---3--:R-:W-:Y:S05]  /*91c0*/  @!P0 BRA `(.L_x_190) ;  /* 0xfffffffc00f08947 */ /* 0x008fea000383ffff */
[----:B------:R-:W-:Y:S05]  /*91d0*/  BRA `(.L_x_191) ;  /* 0xffffffc0003c7947 */ /* 0x000fea000383ffff */
.L_x_97:
[----:B------:R-:W-:-:S07]  /*91e0*/  MOV R0, UR4 ;  /* 0x0000000400007c02 */ /* 0x000fce0008000f00 */
.L_x_192:
[----:B--2---:R2:W3:Y:S02]  /*91f0*/  SYNCS.PHASECHK.TRANS64.TRYWAIT P0, [R0+URZ], R3 ;  /* 0x00000003000075a7 */ /* 0x0044e400080011ff */
[----:B---3--:R-:W-:Y:S05]  /*9200*/  @!P0 NANOSLEEP.SYNCS 0x989680 ;  /* 0x009896800000895d */ /* 0x008fea0003900000 */
[----:B------:R-:W3:Y:S02]  /*9210*/  @!P0 SYNCS.PHASECHK.TRANS64 P0, [R0+URZ], R3 ;  /* 0x00000003000085a7 */ /* 0x000ee400080010ff */
[----:B---3--:R-:W-:Y:S05]  /*9220*/  @!P0 BRA `(.L_x_192) ;  /* 0xfffffffc00f08947 */ /* 0x008fea000383ffff */
[----:B------:R-:W-:Y:S05]  /*9230*/  BRA `(.L_x_193) ;  /* 0xffffffc000d07947 */ /* 0x000fea000383ffff */
.L_x_98:
[----:B------:R-:W-:-:S07]  /*9240*/  MOV R0, UR5 ;  /* 0x0000000500007c02 */ /* 0x000fce0008000f00 */
.L_x_194:
[----:B--2---:R2:W3:Y:S02]  /*9250*/  SYNCS.PHASECHK.TRANS64.TRYWAIT P0, [R0+URZ], R3 ;  /* 0x00000003000075a7 */ /* 0x0044e400080011ff */
[----:B---3--:R-:W-:Y:S05]  /*9260*/  @!P0 NANOSLEEP.SYNCS 0x989680 ;  /* 0x009896800000895d */ /* 0x008fea0003900000 */
[----:B------:R-:W3:Y:S02]  /*9270*/  @!P0 SYNCS.PHASECHK.TRANS64 P0, [R0+URZ], R3 ;  /* 0x00000003000085a7 */ /* 0x000ee400080010ff */
[----:B---3--:R-:W-:Y:S05]  /*9280*/  @!P0 BRA `(.L_x_194) ;  /* 0xfffffffc00f08947 */ /* 0x008fea000383ffff */
[----:B------:R-:W-:Y:S05]  /*9290*/  BRA `(.L_x_195) ;  /* 0xffffffc000dc7947 */ /* 0x000fea000383ffff */
.L_x_100:
[----:B-1----:R1:W2:Y:S02]  /*92a0*/  SYNCS.PHASECHK.TRANS64.TRYWAIT P0, [R3+URZ+0x140], R0 ;  /* 0x00014000030075a7 */ /* 0x0022a400080011ff */
[----:B--2---:R-:W-:Y:S05]  /*92b0*/  @!P0 NANOSLEEP.SYNCS 0x989680 ;  /* 0x009896800000895d */ /* 0x004fea0003900000 */
[----:B------:R-:W2:Y:S02]  /*92c0*/  @!P0 SYNCS.PHASECHK.TRANS64 P0, [R3+URZ+0x140], R0 ;  /* 0x00014000030085a7 */ /* 0x000ea400080010ff */
[----:B--2---:R-:W-:Y:S05]  /*92d0*/  @!P0 BRA `(.L_x_100) ;  /* 0xfffffffc00f08947 */ /* 0x004fea000383ffff */
[----:B------:R-:W-:Y:S05]  /*92e0*/  BRA `(.L_x_196) ;  /* 0xffffffc400c87947 */ /* 0x000fea000383ffff */
.L_x_110:
[----:B-1----:R1:W2:Y:S02]  /*92f0*/  SYNCS.PHASECHK.TRANS64.TRYWAIT P1, [R0+URZ+0x100], R5 ;  /* 0x00010005000075a7 */ /* 0x0022a400080211ff */
[----:B--2---:R-:W-:Y:S05]  /*9300*/  @!P1 NANOSLEEP.SYNCS 0x989680 ;  /* 0x009896800000995d */ /* 0x004fea0003900000 */
[----:B------:R-:W2:Y:S02]  /*9310*/  @!P1 SYNCS.PHASECHK.TRANS64 P1, [R0+URZ+0x100], R5 ;  /* 0x00010005000095a7 */ /* 0x000ea400080210ff */
[----:B--2---:R-:W-:Y:S05]  /*9320*/  @!P1 BRA `(.L_x_110) ;  /* 0xfffffffc00f09947 */ /* 0x004fea000383ffff */
[----:B------:R-:W-:Y:S05]  /*9330*/  BRA `(.L_x_109) ;  /* 0xffffffd400607947 */ /* 0x000fea000383ffff */
.L_x_112:
[----:B-1----:R1:W4:Y:S02]  /*9340*/  SYNCS.PHASECHK.TRANS64.TRYWAIT P0, [R102+URZ+0x160], R3 ;  /* 0x00016003660075a7 */ /* 0x00232400080011ff */
[----:B----4-:R-:W-:Y:S05]  /*9350*/  @!P0 NANOSLEEP.SYNCS 0x989680 ;  /* 0x009896800000895d */ /* 0x010fea0003900000 */
[----:B------:R-:W4:Y:S02]  /*9360*/  @!P0 SYNCS.PHASECHK.TRANS64 P0, [R102+URZ+0x160], R3 ;  /* 0x00016003660085a7 */ /* 0x000f2400080010ff */
[----:B----4-:R-:W-:Y:S05]  /*9370*/  @!P0 BRA `(.L_x_112) ;  /* 0xfffffffc00f08947 */ /* 0x010fea000383ffff */
[----:B------:R-:W-:Y:S05]  /*9380*/  BRA `(.L_x_111) ;  /* 0xffffffd400987947 */ /* 0x000fea000383ffff */
.L_x_123:
[----:B---3--:R3:W4:Y:S02]  /*9390*/  SYNCS.PHASECHK.TRANS64.TRYWAIT P0, [R3+URZ+0x100], R110 ;  /* 0x0001006e030075a7 */ /* 0x00872400080011ff */
[----:B----4-:R-:W-:Y:S05]  /*93a0*/  @!P0 NANOSLEEP.SYNCS 0x989680 ;  /* 0x009896800000895d */ /* 0x010fea0003900000 */
[----:B------:R-:W4:Y:S02]  /*93b0*/  @!P0 SYNCS.PHASECHK.TRANS64 P0, [R3+URZ+0x100], R110 ;  /* 0x0001006e030085a7 */ /* 0x000f2400080010ff */
[----:B----4-:R-:W-:Y:S05]  /*93c0*/  @!P0 BRA `(.L_x_123) ;  /* 0xfffffffc00f08947 */ /* 0x010fea000383ffff */
[----:B------:R-:W-:Y:S05]  /*93d0*/  BRA `(.L_x_122) ;  /* 0xffffffe000887947 */ /* 0x000fea000383ffff */
        .weak           $__internal_0_$__cuda_sm10x_tcgen05_guardrail_trap_col_being_dealloced_not_returned_by_alloc
        .type           $__internal_0_$__cuda_sm10x_tcgen05_guardrail_trap_col_being_dealloced_not_returned_by_alloc,@function
        .size           $__internal_0_$__cuda_sm10x_tcgen05_guardrail_trap_col_being_dealloced_not_returned_by_alloc,($__internal_1_$__cuda_sm10x_tcgen05_guardrail_trap_phase_invalid_during_alloc - $__internal_0_$__cuda_sm10x_tcgen05_guardrail_trap_col_being_dealloced_not_returned_by_alloc)
$__internal_0_$__cuda_sm10x_tcgen05_guardrail_trap_col_being_dealloced_not_returned_by_alloc:
[----:B------:R-:W-:Y:S05]  /*93e0*/  BPT.TRAP 0x1 ;  /* 0x000000040000795c */ /* 0x000fea0000300000 */
[----:B------:R-:W-:-:S04]  /*93f0*/  HFMA2 R3, -RZ, RZ, 0, 0 ;  /* 0x00000000ff037431 */ /* 0x000fc800000001ff */
[----:B------:R-:W-:Y:S05]  /*9400*/  RET.REL.NODEC R2 `(_ZN7cutlass13device_kernelINS_4gemm6kernel13GemmUniversalIN4cute5tupleIJiiiiEEENS1_10collective13CollectiveMmaINS1_35MainloopSm100TmaUmmaWarpSpecializedILi16ELi2ELi4ENS5_IJNS4_1CILi1EEENSA_ILi8EEESB_EEEEENS5_IJNSA_ILi128EEENSA_ILi64EEENSA_ILi32EEEEEENS_10bfloat16_tENS5_IJlSB_lEEESJ_SK_NS4_8TiledMMAINS4_8MMA_AtomIJNS4_20SM100_MMA_F16BF16_SSISJ_SJ_fLi128ELi64ELNS4_4UMMA5MajorE0ELSP_0ELNSO_7ScaleInE0ELSQ_0EEEEEENS4_6LayoutINS5_IJSB_SB_SB_EEENS5_IJNSA_ILi0EEESV_SV_EEEEENS5_IJNS4_10UnderscoreESY_SY_EEEEENS4_23SM90_TMA_LOAD_MULTICASTENS4_14ComposedLayoutINS4_7SwizzleILi2ELi4ELi3EEENS4_18smem_ptr_flag_bitsILi16EEENST_INS5_IJSC_SH_EEENS5_IJSH_SB_EEEEEEEvNS4_8identityENS4_13SM90_TMA_LOADES1A_vS1B_EENS_8epilogue10collective18CollectiveEpilogueINS1E_23Sm100TmaWarpSpecializedILi3ELi2ELi32ELb1ELb0EEEJSI_NS5_IJNST_ISF_SB_EENST_ISH_SB_EEEEESJ_SK_SJ_SK_NS1E_6fusion15FusionCallbacksIS1I_NS1M_17LinearCombinationISJ_fSJ_fLNS_15FloatRoundStyleE2EEESI_S1L_JEEENS4_5SM1004TMEM4LOAD26SM100_TMEM_LOAD_32dp32b32xES1C_S1A_NS4_39AutoVectorizingCopyWithAssumedAlignmentILi128EEENS4_14SM90_TMA_STOREES1A_S1X_S1X_EEEvvEEEEvNT_6ParamsE) ;  /* 0xffffff6802fc7950 */ /* 0x000fea0003c3ffff */
        .weak           $__internal_1_$__cuda_sm10x_tcgen05_guardrail_trap_phase_invalid_during_alloc
        .type           $__internal_1_$__cuda_sm10x_tcgen05_guardrail_trap_phase_invalid_during_alloc,@function
        .size           $__internal_1_$__cuda_sm10x_tcgen05_guardrail_trap_phase_invalid_during_alloc,($__internal_2_$__cuda_sm10x_tcgen05_guardrail_trap_unallocated_columns_being_dealloced - $__internal_1_$__cuda_sm10x_tcgen05_guardrail_trap_phase_invalid_during_alloc)
$__internal_1_$__cuda_sm10x_tcgen05_guardrail_trap_phase_invalid_during_alloc:
[----:B------:R-:W-:Y:S05]  /*9410*/  BPT.TRAP 0x1 ;  /* 0x000000040000795c */ /* 0x000fea0000300000 */
[----:B------:R-:W-:-:S04]  /*9420*/  MOV R5, 0x0 ;  /* 0x0000000000057802 */ /* 0x000fc80000000f00 */
[----:B------:R-:W-:Y:S05]  /*9430*/  RET.REL.NODEC R4 `(_ZN7cutlass13device_kernelINS_4gemm6kernel13GemmUniversalIN4cute5tupleIJiiiiEEENS1_10collective13CollectiveMmaINS1_35MainloopSm100TmaUmmaWarpSpecializedILi16ELi2ELi4ENS5_IJNS4_1CILi1EEENSA_ILi8EEESB_EEEEENS5_IJNSA_ILi128EEENSA_ILi64EEENSA_ILi32EEEEEENS_10bfloat16_tENS5_IJlSB_lEEESJ_SK_NS4_8TiledMMAINS4_8MMA_AtomIJNS4_20SM100_MMA_F16BF16_SSISJ_SJ_fLi128ELi64ELNS4_4UMMA5MajorE0ELSP_0ELNSO_7ScaleInE0ELSQ_0EEEEEENS4_6LayoutINS5_IJSB_SB_SB_EEENS5_IJNSA_ILi0EEESV_SV_EEEEENS5_IJNS4_10UnderscoreESY_SY_EEEEENS4_23SM90_TMA_LOAD_MULTICASTENS4_14ComposedLayoutINS4_7SwizzleILi2ELi4ELi3EEENS4_18smem_ptr_flag_bitsILi16EEENST_INS5_IJSC_SH_EEENS5_IJSH_SB_EEEEEEEvNS4_8identityENS4_13SM90_TMA_LOADES1A_vS1B_EENS_8epilogue10collective18CollectiveEpilogueINS1E_23Sm100TmaWarpSpecializedILi3ELi2ELi32ELb1ELb0EEEJSI_NS5_IJNST_ISF_SB_EENST_ISH_SB_EEEEESJ_SK_SJ_SK_NS1E_6fusion15FusionCallbacksIS1I_NS1M_17LinearCombinationISJ_fSJ_fLNS_15FloatRoundStyleE2EEESI_S1L_JEEENS4_5SM1004TMEM4LOAD26SM100_TMEM_LOAD_32dp32b32xES1C_S1A_NS4_39AutoVectorizingCopyWithAssumedAlignmentILi128EEENS4_14SM90_TMA_STOREES1A_S1X_S1X_EEEvvEEEEvNT_6ParamsE) ;  /* 0xffffff6804f07950 */ /* 0x000fea0003c3ffff */
        .weak           $__internal_2_$__cuda_sm10x_tcgen05_guardrail_trap_unallocated_columns_being_dealloced
        .type           $__internal_2_$__cuda_sm10x_tcgen05_guardrail_trap_unallocated_columns_being_dealloced,@function
        .size           $__internal_2_$__cuda_sm10x_tcgen05_guardrail_trap_unallocated_columns_being_dealloced,(.L_x_198 - $__internal_2_$__cuda_sm10x_tcgen05_guardrail_trap_unallocated_columns_being_dealloced)
$__internal_2_$__cuda_sm10x_tcgen05_guardrail_trap_unallocated_columns_being_dealloced:
[----:B------:R-:W-:Y:S05]  /*9440*/  BPT.TRAP 0x1 ;  /* 0x000000040000795c */ /* 0x000fea0000300000 */
[----:B------:R-:W-:-:S04]  /*9450*/  HFMA2 R3, -RZ, RZ, 0, 0 ;  /* 0x00000000ff037431 */ /* 0x000fc800000001ff */
[----:B------:R-:W-:Y:S05]  /*9460*/  RET.REL.NODEC R2 `(_ZN7cutlass13device_kernelINS_4gemm6kernel13GemmUniversalIN4cute5tupleIJiiiiEEENS1_10collective13CollectiveMmaINS1_35MainloopSm100TmaUmmaWarpSpecializedILi16ELi2ELi4ENS5_IJNS4_1CILi1EEENSA_ILi8EEESB_EEEEENS5_IJNSA_ILi128EEENSA_ILi64EEENSA_ILi32EEEEEENS_10bfloat16_tENS5_IJlSB_lEEESJ_SK_NS4_8TiledMMAINS4_8MMA_AtomIJNS4_20SM100_MMA_F16BF16_SSISJ_SJ_fLi128ELi64ELNS4_4UMMA5MajorE0ELSP_0ELNSO_7ScaleInE0ELSQ_0EEEEEENS4_6LayoutINS5_IJSB_SB_SB_EEENS5_IJNSA_ILi0EEESV_SV_EEEEENS5_IJNS4_10UnderscoreESY_SY_EEEEENS4_23SM90_TMA_LOAD_MULTICASTENS4_14ComposedLayoutINS4_7SwizzleILi2ELi4ELi3EEENS4_18smem_ptr_flag_bitsILi16EEENST_INS5_IJSC_SH_EEENS5_IJSH_SB_EEEEEEEvNS4_8identityENS4_13SM90_TMA_LOADES1A_vS1B_EENS_8epilogue10collective18CollectiveEpilogueINS1E_23Sm100TmaWarpSpecializedILi3ELi2ELi32ELb1ELb0EEEJSI_NS5_IJNST_ISF_SB_EENST_ISH_SB_EEEEESJ_SK_SJ_SK_NS1E_6fusion15FusionCallbacksIS1I_NS1M_17LinearCombinationISJ_fSJ_fLNS_15FloatRoundStyleE2EEESI_S1L_JEEENS4_5SM1004TMEM4LOAD26SM100_TMEM_LOAD_32dp32b32xES1C_S1A_NS4_39AutoVectorizingCopyWithAssumedAlignmentILi128EEENS4_14SM90_TMA_STOREES1A_S1X_S1X_EEEvvEEEEvNT_6ParamsE) ;  /* 0xffffff6802e47950 */ /* 0x000fea0003c3ffff */
.L_x_197:
[----:B------:R-:W-:-:S00]  /*9470*/  BRA `(.L_x_197) ;  /* 0xfffffffc00fc7947 */ /* 0x000fc0000383ffff */
[----:B------:R-:W-:-:S00]  /*9480*/  NOP ;  /* 0x0000000000007918 */ /* 0x000fc00000000000 */
[----:B------:R-:W-:-:S00]  /*9490*/  NOP ;  /* 0x0000000000007918 */ /* 0x000fc00000000000 */
[----:B------:R-:W-:-:S00]  /*94a0*/  NOP ;  /* 0x0000000000007918 */ /* 0x000fc00000000000 */
[----:B------:R-:W-:-:S00]  /*94b0*/  NOP ;  /* 0x0000000000007918 */ /* 0x000fc00000000000 */
[----:B------:R-:W-:-:S00]  /*94c0*/  NOP ;  /* 0x0000000000007918 */ /* 0x000fc00000000000 */
[----:B------:R-:W-:-:S00]  /*94d0*/  NOP ;  /* 0x0000000000007918 */ /* 0x000fc00000000000 */
[----:B------:R-:W-:-:S00]  /*94e0*/  NOP ;  /* 0x0000000000007918 */ /* 0x000fc00000000000 */
[----:B------:R-:W-:-:S00]  /*94f0*/  NOP ;  /* 0x0000000000007918 */ /* 0x000fc00000000000 */
.L_x_198:


//--------------------- .nv.global.init           --------------------------
	.section	.nv.global.init,"aw",@progbits
.nv.global.init:
	.type		$str$27,@object
	.size		$str$27,($str$28 - $str$27)
$str$27:
        /*0000*/ 	.byte	0x28, 0x61, 0x64, 0x64, 0x72, 0x65, 0x73, 0x73, 0x20, 0x26, 0x20, 0x6d, 0x61, 0x73, 0x6b, 0x29
        /*0010*/ 	.byte	0x20, 0x3d, 0x3d, 0x20, 0x30, 0x00
	.type		$str$28,@object
	.size		$str$28,($str$26 - $str$28)
$str$28:
        /*0016*/ 	.byte	0x2f, 0x74, 0x6d, 0x70, 0x2f, 0x63, 0x75, 0x74, 0x6c, 0x61, 0x73, 0x73, 0x5f, 0x73, 0x77, 0x65
        /*0026*/ 	.byte	0x65, 0x70, 0x5f, 0x73, 0x72, 0x63, 0x2f, 0x69, 0x6e, 0x63, 0x6c, 0x75, 0x64, 0x65, 0x2f, 0x63
        /*0036*/ 	.byte	0x75, 0x74, 0x65, 0x2f, 0x70, 0x6f, 0x69, 0x6e, 0x74, 0x65, 0x72, 0x5f, 0x66, 0x6c, 0x61, 0x67
        /*0046*/ 	.byte	0x67, 0x65, 0x64, 0x2e, 0x68, 0x70, 0x70, 0x00
	.type		$str$26,@object
	.size		$str$26,($str$25 - $str$26)
$str$26:
        /*004e*/ 	.byte	0x2f, 0x74, 0x6d, 0x70, 0x2f, 0x63, 0x75, 0x74, 0x6c, 0x61, 0x73, 0x73, 0x5f, 0x73, 0x77, 0x65
        /*005e*/ 	.byte	0x65, 0x70, 0x5f, 0x73, 0x72, 0x63, 0x2f, 0x69, 0x6e, 0x63, 0x6c, 0x75, 0x64, 0x65, 0x2f, 0x63
        /*006e*/ 	.byte	0x75, 0x74, 0x65, 0x2f, 0x61, 0x74, 0x6f, 0x6d, 0x2f, 0x63, 0x6f, 0x70, 0x79, 0x5f, 0x74, 0x72
        /*007e*/ 	.byte	0x61, 0x69, 0x74, 0x73, 0x5f, 0x73, 0x6d, 0x31, 0x30, 0x30, 0x2e, 0x68, 0x70, 0x70, 0x00
	.type		$str$25,@object
	.size		$str$25,(__unnamed_1 - $str$25)
$str$25:
        /*008d*/ 	.byte	0x28, 0x28, 0x75, 0x69, 0x6e, 0x74, 0x33, 0x32, 0x5f, 0x74, 0x28, 0x74, 0x68, 0x72, 0x65, 0x61
        /*009d*/ 	.byte	0x64, 0x49, 0x64, 0x78, 0x2e, 0x78, 0x29, 0x20, 0x2f, 0x20, 0x33, 0x32, 0x29, 0x20, 0x25, 0x20
        /*00ad*/ 	.byte	0x34, 0x29, 0x20, 0x3d, 0x3d, 0x20, 0x28, 0x28, 0x28, 0x74, 0x6d, 0x65, 0x6d, 0x5f, 0x61, 0x64
        /*00bd*/ 	.byte	0x64, 0x72, 0x20, 0x3e, 0x3e, 0x20, 0x31, 0x36, 0x29, 0x20, 0x2f, 0x20, 0x33, 0x32, 0x29, 0x20
        /*00cd*/ 	.byte	0x25, 0x20, 0x34, 0x29, 0x00
	.type		__unnamed_1,@object
	.size		__unnamed_1,(__unnamed_2 - __unnamed_1)
__unnamed_1:
        /*00d2*/ 	.byte	0x61, 0x75, 0x74, 0x6f, 0x20, 0x63, 0x75, 0x74, 0x65, 0x3a, 0x3a, 0x61, 0x73, 0x5f, 0x70, 0x6f
        /* <DEDUP_REMOVED lines=24> */
        /*0262*/ 	.byte	0x34, 0x30, 0x39, 0x36, 0x3e, 0x3e, 0x3e, 0x3e, 0x5d, 0x00
	.type		__unnamed_2,@object
	.size		__unnamed_2,(.L_2 - __unnamed_2)
__unnamed_2:
        /* <DEDUP_REMOVED lines=42> */
        /*050c*/ 	.byte	0x3e, 0x3e, 0x5d, 0x00
.L_2:


//--------------------- .nv.shared._ZN7cutlass13device_kernelINS_4gemm6kernel13GemmUniversalIN4cute5tupleIJiiiiEEENS1_10collective13CollectiveMmaINS1_35MainloopSm100TmaUmmaWarpSpecializedILi16ELi2ELi4ENS5_IJNS4_1CILi1EEENSA_ILi8EEESB_EEEEENS5_IJNSA_ILi128EEENSA_ILi64EEENSA_ILi32EEEEEENS_10bfloat16_tENS5_IJlSB_lEEESJ_SK_NS4_8TiledMMAINS4_8MMA_AtomIJNS4_20SM100_MMA_F16BF16_SSISJ_SJ_fLi128ELi64ELNS4_4UMMA5MajorE0ELSP_0ELNSO_7ScaleInE0ELSQ_0EEEEEENS4_6LayoutINS5_IJSB_SB_SB_EEENS5_IJNSA_ILi0EEESV_SV_EEEEENS5_IJNS4_10UnderscoreESY_SY_EEEEENS4_23SM90_TMA_LOAD_MULTICASTENS4_14ComposedLayoutINS4_7SwizzleILi2ELi4ELi3EEENS4_18smem_ptr_flag_bitsILi16EEENST_INS5_IJSC_SH_EEENS5_IJSH_SB_EEEEEEEvNS4_8identityENS4_13SM90_TMA_LOADES1A_vS1B_EENS_8epilogue10collective18CollectiveEpilogueINS1E_23Sm100TmaWarpSpecializedILi3ELi2ELi32ELb1ELb0EEEJSI_NS5_IJNST_ISF_SB_EENST_ISH_SB_EEEEESJ_SK_SJ_SK_NS1E_6fusion15FusionCallbacksIS1I_NS1M_17LinearCombinationISJ_fSJ_fLNS_15FloatRoundStyleE2EEESI_S1L_JEEENS4_5SM1004TMEM4LOAD26SM100_TMEM_LOAD_32dp32b32xES1C_S1A_NS4_39AutoVectorizingCopyWithAssumedAlignmentILi128EEENS4_14SM90_TMA_STOREES1A_S1X_S1X_EEEvvEEEEvNT_6ParamsE --------------------------
	.section	.nv.shared._ZN7cutlass13device_kernelINS_4gemm6kernel13GemmUniversalIN4cute5tupleIJiiiiEEENS1_10collective13CollectiveMmaINS1_35MainloopSm100TmaUmmaWarpSpecializedILi16ELi2ELi4ENS5_IJNS4_1CILi1EEENSA_ILi8EEESB_EEEEENS5_IJNSA_ILi128EEENSA_ILi64EEENSA_ILi32EEEEEENS_10bfloat16_tENS5_IJlSB_lEEESJ_SK_NS4_8TiledMMAINS4_8MMA_AtomIJNS4_20SM100_MMA_F16BF16_SSISJ_SJ_fLi128ELi64ELNS4_4UMMA5MajorE0ELSP_0ELNSO_7ScaleInE0ELSQ_0EEEEEENS4_6LayoutINS5_IJSB_SB_SB_EEENS5_IJNSA_ILi0EEESV_SV_EEEEENS5_IJNS4_10UnderscoreESY_SY_EEEEENS4_23SM90_TMA_LOAD_MULTICASTENS4_14ComposedLayoutINS4_7SwizzleILi2ELi4ELi3EEENS4_18smem_ptr_flag_bitsILi16EEENST_INS5_IJSC_SH_EEENS5_IJSH_SB_EEEEEEEvNS4_8identityENS4_13SM90_TMA_LOADES1A_vS1B_EENS_8epilogue10collective18CollectiveEpilogueINS1E_23Sm100TmaWarpSpecializedILi3ELi2ELi32ELb1ELb0EEEJSI_NS5_IJNST_ISF_SB_EENST_ISH_SB_EEEEESJ_SK_SJ_SK_NS1E_6fusion15FusionCallbacksIS1I_NS1M_17LinearCombinationISJ_fSJ_fLNS_15FloatRoundStyleE2EEESI_S1L_JEEENS4_5SM1004TMEM4LOAD26SM100_TMEM_LOAD_32dp32b32xES1C_S1A_NS4_39AutoVectorizingCopyWithAssumedAlignmentILi128EEENS4_14SM90_TMA_STOREES1A_S1X_S1X_EEEvvEEEEvNT_6ParamsE,"aw",@nobits
	.sectionflags	@""
	.align	16
	.zero		1024


//--------------------- .nv.shared.reserved.0     --------------------------
	.section	.nv.shared.reserved.0,"aw",@nobits
	.weak		__nv_reservedSMEM_offset_0_alias
	.size		__nv_reservedSMEM_offset_0_alias, 0, 64
	.other		__nv_reservedSMEM_offset_0_alias,@"STO_CUDA_RESERVED_SHARED STV_DEFAULT"
__nv_reservedSMEM_offset_0_alias:
	.zero		0
.nv.shared.reserved.0:
	.zero		64
	.weak		__nv_reservedSMEM_tcgen05_partition
	.type		__nv_reservedSMEM_tcgen05_partition,@object
	.size		__nv_reservedSMEM_tcgen05_partition,(.L_0 - __nv_reservedSMEM_tcgen05_partition)
__nv_reservedSMEM_tcgen05_partition:
	.zero		32
.L_0:


//--------------------- .nv.global                --------------------------
	.section	.nv.global,"aw",@nobits
.nv.global:
	.type		_ZN40_INTERNAL_4d3ab9ac_4_k_cu_5683cccc_306034cute1_E,@object
	.size		_ZN40_INTERNAL_4d3ab9ac_4_k_cu_5683cccc_306034cute1_E,(_ZN40_INTERNAL_4d3ab9ac_4_k_cu_5683cccc_306034cuda3std3__45__cpo6cbeginE - _ZN40_INTERNAL_4d3ab9ac_4_k_cu_5683cccc_306034cute1_E)
_ZN40_INTERNAL_4d3ab9ac_4_k_cu_5683cccc_306034cute1_E:
	.zero		1
	.type		_ZN40_INTERNAL_4d3ab9ac_4_k_cu_5683cccc_306034cuda3std3__45__cpo6cbeginE,@object
	.size		_ZN40_INTERNAL_4d3ab9ac_4_k_cu_5683cccc_306034cuda3std3__45__cpo6cbeginE,(_ZN40_INTERNAL_4d3ab9ac_4_k_cu_5683cccc_306034cuda3std3__48in_placeE - _ZN40_INTERNAL_4d3ab9ac_4_k_cu_5683cccc_306034cuda3std3__45__cpo6cbeginE)
_ZN40_INTERNAL_4d3ab9ac_4_k_cu_5683cccc_306034cuda3std3__45__cpo6cbeginE:
	.zero		1
	.type		_ZN40_INTERNAL_4d3ab9ac_4_k_cu_5683cccc_306034cuda3std3__48in_placeE,@object
	.size		_ZN40_INTERNAL_4d3ab9ac_4_k_cu_5683cccc_306034cuda3std3__48in_placeE,(_ZN40_INTERNAL_4d3ab9ac_4_k_cu_5683cccc_306034cuda3std6ranges3__45__cpo9iter_moveE - _ZN40_INTERNAL_4d3ab9ac_4_k_cu_5683cccc_306034cuda3std3__48in_placeE)
_ZN40_INTERNAL_4d3ab9ac_4_k_cu_5683cccc_306034cuda3std3__48in_placeE:
	.zero		1
	.type		_ZN40_INTERNAL_4d3ab9ac_4_k_cu_5683cccc_306034cuda3std6ranges3__45__cpo9iter_moveE,@object
	.size		_ZN40_INTERNAL_4d3ab9ac_4_k_cu_5683cccc_306034cuda3std6ranges3__45__cpo9iter_moveE,(_ZN40_INTERNAL_4d3ab9ac_4_k_cu_5683cccc_306034cuda3std3__45__cpo5beginE - _ZN40_INTERNAL_4d3ab9ac_4_k_cu_5683cccc_306034cuda3std6ranges3__45__cpo9iter_moveE)
_ZN40_INTERNAL_4d3ab9ac_4_k_cu_5683cccc_306034cuda3std6ranges3__45__cpo9iter_moveE:
	.zero		1
	.type		_ZN40_INTERNAL_4d3ab9ac_4_k_cu_5683cccc_306034cuda3std3__45__cpo5beginE,@object
	.size		_ZN40_INTERNAL_4d3ab9ac_4_k_cu_5683cccc_306034cuda3std3__45__cpo5beginE,(_ZN40_INTERNAL_4d3ab9ac_4_k_cu_5683cccc_306034cuda3std3__442_GLOBAL__N__4d3ab9ac_4_k_cu_5683cccc_306036ignoreE - _ZN40_INTERNAL_4d3ab9ac_4_k_cu_5683cccc_306034cuda3std3__45__cpo5beginE)
_ZN40_INTERNAL_4d3ab9ac_4_k_cu_5683cccc_306034cuda3std3__45__cpo5beginE:
	.zero		1
	.type		_ZN40_INTERNAL_4d3ab9ac_4_k_cu_5683cccc_306034cuda3std3__442_GLOBAL__N__4d3ab9ac_4_k_cu_5683cccc_306036ignoreE,@object
	.size		_ZN40_INTERNAL_4d3ab9ac_4_k_cu_5683cccc_306034cuda3std3__442_GLOBAL__N__4d3ab9ac_4_k_cu_5683cccc_306036ignoreE,(_ZN40_INTERNAL_4d3ab9ac_4_k_cu_5683cccc_306034cute7productE - _ZN40_INTERNAL_4d3ab9ac_4_k_cu_5683cccc_306034cuda3std3__442_GLOBAL__N__4d3ab9ac_4_k_cu_5683cccc_306036ignoreE)
_ZN40_INTERNAL_4d3ab9ac_4_k_cu_5683cccc_306034cuda3std3__442_GLOBAL__N__4d3ab9ac_4_k_cu_5683cccc_306036ignoreE:
	.zero		1
	.type		_ZN40_INTERNAL_4d3ab9ac_4_k_cu_5683cccc_306034cute7productE,@object
	.size		_ZN40_INTERNAL_4d3ab9ac_4_k_cu_5683cccc_306034cute7productE,(_ZN40_INTERNAL_4d3ab9ac_4_k_cu_5683cccc_306034cuda3std3__45__cpo3endE - _ZN40_INTERNAL_4d3ab9ac_4_k_cu_5683cccc_306034cute7productE)
_ZN40_INTERNAL_4d3ab9ac_4_k_cu_5683cccc_306034cute7productE:
	.zero		1
	.type		_ZN40_INTERNAL_4d3ab9ac_4_k_cu_5683cccc_306034cuda3std3__45__cpo3endE,@object
	.size		_ZN40_INTERNAL_4d3ab9ac_4_k_cu_5683cccc_306034cuda3std3__45__cpo3endE,(_ZN40_INTERNAL_4d3ab9ac_4_k_cu_5683cccc_306034cuda3std3__419piecewise_constructE - _ZN40_INTERNAL_4d3ab9ac_4_k_cu_5683cccc_306034cuda3std3__45__cpo3endE)
_ZN40_INTERNAL_4d3ab9ac_4_k_cu_5683cccc_306034cuda3std3__45__cpo3endE:
	.zero		1
	.type		_ZN40_INTERNAL_4d3ab9ac_4_k_cu_5683cccc_306034cuda3std3__419piecewise_constructE,@object
	.size		_ZN40_INTERNAL_4d3ab9ac_4_k_cu_5683cccc_306034cuda3std3__419piecewise_constructE,(_ZN40_INTERNAL_4d3ab9ac_4_k_cu_5683cccc_306034cuda3std3__45__cpo4cendE - _ZN40_INTERNAL_4d3ab9ac_4_k_cu_5683cccc_306034cuda3std3__419piecewise_constructE)
_ZN40_INTERNAL_4d3ab9ac_4_k_cu_5683cccc_306034cuda3std3__419piecewise_constructE:
	.zero		1
	.type		_ZN40_INTERNAL_4d3ab9ac_4_k_cu_5683cccc_306034cuda3std3__45__cpo4cendE,@object
	.size		_ZN40_INTERNAL_4d3ab9ac_4_k_cu_5683cccc_306034cuda3std3__45__cpo4cendE,(_ZN40_INTERNAL_4d3ab9ac_4_k_cu_5683cccc_306034cuda3std6ranges3__45__cpo4swapE - _ZN40_INTERNAL_4d3ab9ac_4_k_cu_5683cccc_306034cuda3std3__45__cpo4cendE)
_ZN40_INTERNAL_4d3ab9ac_4_k_cu_5683cccc_306034cuda3std3__45__cpo4cendE:
	.zero		1
	.type		_ZN40_INTERNAL_4d3ab9ac_4_k_cu_5683cccc_306034cuda3std6ranges3__45__cpo4swapE,@object
	.size		_ZN40_INTERNAL_4d3ab9ac_4_k_cu_5683cccc_306034cuda3std6ranges3__45__cpo4swapE,(.L_10 - _ZN40_INTERNAL_4d3ab9ac_4_k_cu_5683cccc_306034cuda3std6ranges3__45__cpo4swapE)
_ZN40_INTERNAL_4d3ab9ac_4_k_cu_5683cccc_306034cuda3std6ranges3__45__cpo4swapE:
	.zero		1
.L_10:


//--------------------- .nv.constant0._ZN7cutlass13device_kernelINS_4gemm6kernel13GemmUniversalIN4cute5tupleIJiiiiEEENS1_10collective13CollectiveMmaINS1_35MainloopSm100TmaUmmaWarpSpecializedILi16ELi2ELi4ENS5_IJNS4_1CILi1EEENSA_ILi8EEESB_EEEEENS5_IJNSA_ILi128EEENSA_ILi64EEENSA_ILi32EEEEEENS_10bfloat16_tENS5_IJlSB_lEEESJ_SK_NS4_8TiledMMAINS4_8MMA_AtomIJNS4_20SM100_MMA_F16BF16_SSISJ_SJ_fLi128ELi64ELNS4_4UMMA5MajorE0ELSP_0ELNSO_7ScaleInE0ELSQ_0EEEEEENS4_6LayoutINS5_IJSB_SB_SB_EEENS5_IJNSA_ILi0EEESV_SV_EEEEENS5_IJNS4_10UnderscoreESY_SY_EEEEENS4_23SM90_TMA_LOAD_MULTICASTENS4_14ComposedLayoutINS4_7SwizzleILi2ELi4ELi3EEENS4_18smem_ptr_flag_bitsILi16EEENST_INS5_IJSC_SH_EEENS5_IJSH_SB_EEEEEEEvNS4_8identityENS4_13SM90_TMA_LOADES1A_vS1B_EENS_8epilogue10collective18CollectiveEpilogueINS1E_23Sm100TmaWarpSpecializedILi3ELi2ELi32ELb1ELb0EEEJSI_NS5_IJNST_ISF_SB_EENST_ISH_SB_EEEEESJ_SK_SJ_SK_NS1E_6fusion15FusionCallbacksIS1I_NS1M_17LinearCombinationISJ_fSJ_fLNS_15FloatRoundStyleE2EEESI_S1L_JEEENS4_5SM1004TMEM4LOAD26SM100_TMEM_LOAD_32dp32b32xES1C_S1A_NS4_39AutoVectorizingCopyWithAssumedAlignmentILi128EEENS4_14SM90_TMA_STOREES1A_S1X_S1X_EEEvvEEEEvNT_6ParamsE --------------------------
	.section	.nv.constant0._ZN7cutlass13device_kernelINS_4gemm6kernel13GemmUniversalIN4cute5tupleIJiiiiEEENS1_10collective13CollectiveMmaINS1_35MainloopSm100TmaUmmaWarpSpecializedILi16ELi2ELi4ENS5_IJNS4_1CILi1EEENSA_ILi8EEESB_EEEEENS5_IJNSA_ILi128EEENSA_ILi64EEENSA_ILi32EEEEEENS_10bfloat16_tENS5_IJlSB_lEEESJ_SK_NS4_8TiledMMAINS4_8MMA_AtomIJNS4_20SM100_MMA_F16BF16_SSISJ_SJ_fLi128ELi64ELNS4_4UMMA5MajorE0ELSP_0ELNSO_7ScaleInE0ELSQ_0EEEEEENS4_6LayoutINS5_IJSB_SB_SB_EEENS5_IJNSA_ILi0EEESV_SV_EEEEENS5_IJNS4_10UnderscoreESY_SY_EEEEENS4_23SM90_TMA_LOAD_MULTICASTENS4_14ComposedLayoutINS4_7SwizzleILi2ELi4ELi3EEENS4_18smem_ptr_flag_bitsILi16EEENST_INS5_IJSC_SH_EEENS5_IJSH_SB_EEEEEEEvNS4_8identityENS4_13SM90_TMA_LOADES1A_vS1B_EENS_8epilogue10collective18CollectiveEpilogueINS1E_23Sm100TmaWarpSpecializedILi3ELi2ELi32ELb1ELb0EEEJSI_NS5_IJNST_ISF_SB_EENST_ISH_SB_EEEEESJ_SK_SJ_SK_NS1E_6fusion15FusionCallbacksIS1I_NS1M_17LinearCombinationISJ_fSJ_fLNS_15FloatRoundStyleE2EEESI_S1L_JEEENS4_5SM1004TMEM4LOAD26SM100_TMEM_LOAD_32dp32b32xES1C_S1A_NS4_39AutoVectorizingCopyWithAssumedAlignmentILi128EEENS4_14SM90_TMA_STOREES1A_S1X_S1X_EEEvvEEEEvNT_6ParamsE,"a",@progbits
	.sectionflags	@""
	.align	4
.nv.constant0._ZN7cutlass13device_kernelINS_4gemm6kernel13GemmUniversalIN4cute5tupleIJiiiiEEENS1_10collective13CollectiveMmaINS1_35MainloopSm100TmaUmmaWarpSpecializedILi16ELi2ELi4ENS5_IJNS4_1CILi1EEENSA_ILi8EEESB_EEEEENS5_IJNSA_ILi128EEENSA_ILi64EEENSA_ILi32EEEEEENS_10bfloat16_tENS5_IJlSB_lEEESJ_SK_NS4_8TiledMMAINS4_8MMA_AtomIJNS4_20SM100_MMA_F16BF16_SSISJ_SJ_fLi128ELi64ELNS4_4UMMA5MajorE0ELSP_0ELNSO_7ScaleInE0ELSQ_0EEEEEENS4_6LayoutINS5_IJSB_SB_SB_EEENS5_IJNSA_ILi0EEESV_SV_EEEEENS5_IJNS4_10UnderscoreESY_SY_EEEEENS4_23SM90_TMA_LOAD_MULTICASTENS4_14ComposedLayoutINS4_7SwizzleILi2ELi4ELi3EEENS4_18smem_ptr_flag_bitsILi16EEENST_INS5_IJSC_SH_EEENS5_IJSH_SB_EEEEEEEvNS4_8identityENS4_13SM90_TMA_LOADES1A_vS1B_EENS_8epilogue10collective18CollectiveEpilogueINS1E_23Sm100TmaWarpSpecializedILi3ELi2ELi32ELb1ELb0EEEJSI_NS5_IJNST_ISF_SB_EENST_ISH_SB_EEEEESJ_SK_SJ_SK_NS1E_6fusion15FusionCallbacksIS1I_NS1M_17LinearCombinationISJ_fSJ_fLNS_15FloatRoundStyleE2EEESI_S1L_JEEENS4_5SM1004TMEM4LOAD26SM100_TMEM_LOAD_32dp32b32xES1C_S1A_NS4_39AutoVectorizingCopyWithAssumedAlignmentILi128EEENS4_14SM90_TMA_STOREES1A_S1X_S1X_EEEvvEEEEvNT_6ParamsE:
	.zero		2944


//--------------------- SYMBOLS --------------------------

	.type		.nv.reservedSmem.offset0,@object
	.size		.nv.reservedSmem.offset0,0x4
	.type		.nv.reservedSmem.cap,@object
	.size		.nv.reservedSmem.cap,0x4
	.type		__assertfail,@function
